	.target	sm_100a

	.elftype	@"ET_EXEC"


//--------------------- .note.nv.tkinfo           --------------------------
	.section	.note.nv.tkinfo,"",@"SHT_NOTE"
	.sectionflags	@"SHF_NOTE_NV_TKINFO"
	.tkinfo
        /*0018*/ 	.word	0x00000002
        /*0030*/ 	.string	""
        /*0030*/ 	.string	"ptxas"
        /*0030*/ 	.string	"Cuda compilation tools, release 13.0, V13.0.88"
        /*0030*/ 	.string	"Build cuda_13.0.r13.0/compiler.36424714_0"
        /*0030*/ 	.string	"-arch sm_100a -m 64 "



//--------------------- .note.nv.cuinfo           --------------------------
	.section	.note.nv.cuinfo,"",@"SHT_NOTE"
	.sectionflags	@"SHF_NOTE_NV_CUINFO"
        /*0018*/ 	.short	0x0002
        /*001a*/ 	.short	0x0064
        /*001c*/ 	.short	0x0082
	.zero		2


//--------------------- .nv.info                  --------------------------
	.section	.nv.info,"",@"SHT_CUDA_INFO"
	.align	4


	//----- nvinfo : EIATTR_REGCOUNT
	.align		4
        /*0000*/ 	.byte	0x04, 0x2f
        /*0002*/ 	.short	(.L_19 - .L_18)
	.align		4
.L_18:
        /*0004*/ 	.word	index@(_ZN7cutlass13device_kernelINS_4gemm6kernel13GemmUniversalIN4cute5tupleIJiiiiEEENS1_10collective13CollectiveMmaINS1_35MainloopSm100TmaUmmaWarpSpecializedILi3ELi2ELi4ENS5_IJNS4_1CILi1EEESB_SB_EEEEENS5_IJNSA_ILi64EEESE_NSA_ILi32EEEEEEaNS5_IJlSB_lEEEaSH_NS4_8TiledMMAINS4_8MMA_AtomIJNS4_15SM100_MMA_S8_SSIaaiLi64ELi64ELNS4_4UMMA5MajorE0ELSM_0ELNSL_8SaturateE0EEEEEENS4_6LayoutISC_NS5_IJNSA_ILi0EEESR_SR_EEEEENS5_IJNS4_10UnderscoreESU_SU_EEEEENS4_13SM90_TMA_LOADENS4_14ComposedLayoutINS4_7SwizzleILi1ELi4ELi3EEENS4_18smem_ptr_flag_bitsILi8EEENSQ_INS5_IJNSA_ILi8EEESF_EEENS5_IJSF_SB_EEEEEEEvNS4_8identityESX_S17_vS18_EENS_8epilogue10collective18CollectiveEpilogueINS1A_23Sm100TmaWarpSpecializedILi1ELi1ELi32ELb0ELb0EEEJSG_NS5_IJNSQ_ISE_SB_EES1F_EEEaSH_aSH_NS1A_6fusion15FusionCallbacksIS1E_NS1H_17LinearCombinationIaiaiLNS_15FloatRoundStyleE2EEESG_S1G_JEEENS4_5SM1004TMEM4LOAD26SM100_TMEM_LOAD_16dp32b32xESX_NSY_INSZ_ILi2ELi4ELi3EEES12_NSQ_INS5_IJS13_SE_EEENS5_IJSE_SB_EEEEEEENS4_39AutoVectorizingCopyWithAssumedAlignmentILi128EEENS4_14SM90_TMA_STOREES1V_S1X_S1X_EEEvvEEEEvNT_6ParamsE)
        /*0008*/ 	.word	0x0000007b


	//----- nvinfo : EIATTR_FRAME_SIZE
	.align		4
.L_19:
        /*000c*/ 	.byte	0x04, 0x11
        /*000e*/ 	.short	(.L_21 - .L_20)
	.align		4
.L_20:
        /*0010*/ 	.word	index@($__internal_2_$__cuda_sm10x_tcgen05_guardrail_trap_unallocated_columns_being_dealloced)
        /*0014*/ 	.word	0x00000000


	//----- nvinfo : EIATTR_FRAME_SIZE
	.align		4
.L_21:
        /*0018*/ 	.byte	0x04, 0x11
        /*001a*/ 	.short	(.L_23 - .L_22)
	.align		4
.L_22:
        /*001c*/ 	.word	index@($__internal_1_$__cuda_sm10x_tcgen05_guardrail_trap_phase_invalid_during_alloc)
        /*0020*/ 	.word	0x00000000


	//----- nvinfo : EIATTR_FRAME_SIZE
	.align		4
.L_23:
        /*0024*/ 	.byte	0x04, 0x11
        /*0026*/ 	.short	(.L_25 - .L_24)
	.align		4
.L_24:
        /*0028*/ 	.word	index@($__internal_0_$__cuda_sm10x_tcgen05_guardrail_trap_col_being_dealloced_not_returned_by_alloc)
        /*002c*/ 	.word	0x00000000


	//----- nvinfo : EIATTR_FRAME_SIZE
	.align		4
.L_25:
        /*0030*/ 	.byte	0x04, 0x11
        /*0032*/ 	.short	(.L_27 - .L_26)
	.align		4
.L_26:
        /*0034*/ 	.word	index@(_ZN7cutlass13device_kernelINS_4gemm6kernel13GemmUniversalIN4cute5tupleIJiiiiEEENS1_10collective13CollectiveMmaINS1_35MainloopSm100TmaUmmaWarpSpecializedILi3ELi2ELi4ENS5_IJNS4_1CILi1EEESB_SB_EEEEENS5_IJNSA_ILi64EEESE_NSA_ILi32EEEEEEaNS5_IJlSB_lEEEaSH_NS4_8TiledMMAINS4_8MMA_AtomIJNS4_15SM100_MMA_S8_SSIaaiLi64ELi64ELNS4_4UMMA5MajorE0ELSM_0ELNSL_8SaturateE0EEEEEENS4_6LayoutISC_NS5_IJNSA_ILi0EEESR_SR_EEEEENS5_IJNS4_10UnderscoreESU_SU_EEEEENS4_13SM90_TMA_LOADENS4_14ComposedLayoutINS4_7SwizzleILi1ELi4ELi3EEENS4_18smem_ptr_flag_bitsILi8EEENSQ_INS5_IJNSA_ILi8EEESF_EEENS5_IJSF_SB_EEEEEEEvNS4_8identityESX_S17_vS18_EENS_8epilogue10collective18CollectiveEpilogueINS1A_23Sm100TmaWarpSpecializedILi1ELi1ELi32ELb0ELb0EEEJSG_NS5_IJNSQ_ISE_SB_EES1F_EEEaSH_aSH_NS1A_6fusion15FusionCallbacksIS1E_NS1H_17LinearCombinationIaiaiLNS_15FloatRoundStyleE2EEESG_S1G_JEEENS4_5SM1004TMEM4LOAD26SM100_TMEM_LOAD_16dp32b32xESX_NSY_INSZ_ILi2ELi4ELi3EEES12_NSQ_INS5_IJS13_SE_EEENS5_IJSE_SB_EEEEEEENS4_39AutoVectorizingCopyWithAssumedAlignmentILi128EEENS4_14SM90_TMA_STOREES1V_S1X_S1X_EEEvvEEEEvNT_6ParamsE)
        /*0038*/ 	.word	0x00000000


	//----- nvinfo : EIATTR_MIN_STACK_SIZE
	.align		4
.L_27:
        /*003c*/ 	.byte	0x04, 0x12
        /*003e*/ 	.short	(.L_29 - .L_28)
	.align		4
.L_28:
        /*0040*/ 	.word	index@(_ZN7cutlass13device_kernelINS_4gemm6kernel13GemmUniversalIN4cute5tupleIJiiiiEEENS1_10collective13CollectiveMmaINS1_35MainloopSm100TmaUmmaWarpSpecializedILi3ELi2ELi4ENS5_IJNS4_1CILi1EEESB_SB_EEEEENS5_IJNSA_ILi64EEESE_NSA_ILi32EEEEEEaNS5_IJlSB_lEEEaSH_NS4_8TiledMMAINS4_8MMA_AtomIJNS4_15SM100_MMA_S8_SSIaaiLi64ELi64ELNS4_4UMMA5MajorE0ELSM_0ELNSL_8SaturateE0EEEEEENS4_6LayoutISC_NS5_IJNSA_ILi0EEESR_SR_EEEEENS5_IJNS4_10UnderscoreESU_SU_EEEEENS4_13SM90_TMA_LOADENS4_14ComposedLayoutINS4_7SwizzleILi1ELi4ELi3EEENS4_18smem_ptr_flag_bitsILi8EEENSQ_INS5_IJNSA_ILi8EEESF_EEENS5_IJSF_SB_EEEEEEEvNS4_8identityESX_S17_vS18_EENS_8epilogue10collective18CollectiveEpilogueINS1A_23Sm100TmaWarpSpecializedILi1ELi1ELi32ELb0ELb0EEEJSG_NS5_IJNSQ_ISE_SB_EES1F_EEEaSH_aSH_NS1A_6fusion15FusionCallbacksIS1E_NS1H_17LinearCombinationIaiaiLNS_15FloatRoundStyleE2EEESG_S1G_JEEENS4_5SM1004TMEM4LOAD26SM100_TMEM_LOAD_16dp32b32xESX_NSY_INSZ_ILi2ELi4ELi3EEES12_NSQ_INS5_IJS13_SE_EEENS5_IJSE_SB_EEEEEEENS4_39AutoVectorizingCopyWithAssumedAlignmentILi128EEENS4_14SM90_TMA_STOREES1V_S1X_S1X_EEEvvEEEEvNT_6ParamsE)
        /*0044*/ 	.word	0x00000000
.L_29:


//--------------------- .nv.compat                --------------------------
	.section	.nv.compat,"",@"SHT_CUDA_COMPAT_INFO"
	.align	4
        /*0000*/ 	.byte	0x02, 0x09, 0x01, 0x00, 0x02, 0x02, 0x03, 0x00, 0x02, 0x05, 0x06, 0x00, 0x03, 0x07, 0x01, 0x01
        /*0010*/ 	.byte	0x02, 0x03, 0x01, 0x00, 0x02, 0x06, 0x01, 0x00, 0x04, 0x0b, 0x08, 0x00, 0x01, 0x00, 0x00, 0x00
        /*0020*/ 	.byte	0x00, 0x00, 0x00, 0x00


//--------------------- .nv.info._ZN7cutlass13device_kernelINS_4gemm6kernel13GemmUniversalIN4cute5tupleIJiiiiEEENS1_10collective13CollectiveMmaINS1_35MainloopSm100TmaUmmaWarpSpecializedILi3ELi2ELi4ENS5_IJNS4_1CILi1EEESB_SB_EEEEENS5_IJNSA_ILi64EEESE_NSA_ILi32EEEEEEaNS5_IJlSB_lEEEaSH_NS4_8TiledMMAINS4_8MMA_AtomIJNS4_15SM100_MMA_S8_SSIaaiLi64ELi64ELNS4_4UMMA5MajorE0ELSM_0ELNSL_8SaturateE0EEEEEENS4_6LayoutISC_NS5_IJNSA_ILi0EEESR_SR_EEEEENS5_IJNS4_10UnderscoreESU_SU_EEEEENS4_13SM90_TMA_LOADENS4_14ComposedLayoutINS4_7SwizzleILi1ELi4ELi3EEENS4_18smem_ptr_flag_bitsILi8EEENSQ_INS5_IJNSA_ILi8EEESF_EEENS5_IJSF_SB_EEEEEEEvNS4_8identityESX_S17_vS18_EENS_8epilogue10collective18CollectiveEpilogueINS1A_23Sm100TmaWarpSpecializedILi1ELi1ELi32ELb0ELb0EEEJSG_NS5_IJNSQ_ISE_SB_EES1F_EEEaSH_aSH_NS1A_6fusion15FusionCallbacksIS1E_NS1H_17LinearCombinationIaiaiLNS_15FloatRoundStyleE2EEESG_S1G_JEEENS4_5SM1004TMEM4LOAD26SM100_TMEM_LOAD_16dp32b32xESX_NSY_INSZ_ILi2ELi4ELi3EEES12_NSQ_INS5_IJS13_SE_EEENS5_IJSE_SB_EEEEEEENS4_39AutoVectorizingCopyWithAssumedAlignmentILi128EEENS4_14SM90_TMA_STOREES1V_S1X_S1X_EEEvvEEEEvNT_6ParamsE --------------------------
	.section	.nv.info._ZN7cutlass13device_kernelINS_4gemm6kernel13GemmUniversalIN4cute5tupleIJiiiiEEENS1_10collective13CollectiveMmaINS1_35MainloopSm100TmaUmmaWarpSpecializedILi3ELi2ELi4ENS5_IJNS4_1CILi1EEESB_SB_EEEEENS5_IJNSA_ILi64EEESE_NSA_ILi32EEEEEEaNS5_IJlSB_lEEEaSH_NS4_8TiledMMAINS4_8MMA_AtomIJNS4_15SM100_MMA_S8_SSIaaiLi64ELi64ELNS4_4UMMA5MajorE0ELSM_0ELNSL_8SaturateE0EEEEEENS4_6LayoutISC_NS5_IJNSA_ILi0EEESR_SR_EEEEENS5_IJNS4_10UnderscoreESU_SU_EEEEENS4_13SM90_TMA_LOADENS4_14ComposedLayoutINS4_7SwizzleILi1ELi4ELi3EEENS4_18smem_ptr_flag_bitsILi8EEENSQ_INS5_IJNSA_ILi8EEESF_EEENS5_IJSF_SB_EEEEEEEvNS4_8identityESX_S17_vS18_EENS_8epilogue10collective18CollectiveEpilogueINS1A_23Sm100TmaWarpSpecializedILi1ELi1ELi32ELb0ELb0EEEJSG_NS5_IJNSQ_ISE_SB_EES1F_EEEaSH_aSH_NS1A_6fusion15FusionCallbacksIS1E_NS1H_17LinearCombinationIaiaiLNS_15FloatRoundStyleE2EEESG_S1G_JEEENS4_5SM1004TMEM4LOAD26SM100_TMEM_LOAD_16dp32b32xESX_NSY_INSZ_ILi2ELi4ELi3EEES12_NSQ_INS5_IJS13_SE_EEENS5_IJSE_SB_EEEEEEENS4_39AutoVectorizingCopyWithAssumedAlignmentILi128EEENS4_14SM90_TMA_STOREES1V_S1X_S1X_EEEvvEEEEvNT_6ParamsE,"",@"SHT_CUDA_INFO"
	.sectionflags	@""
	.align	4


	//----- nvinfo : EIATTR_CUDA_API_VERSION
	.align		4
        /*0000*/ 	.byte	0x04, 0x37
        /*0002*/ 	.short	(.L_31 - .L_30)
.L_30:
        /*0004*/ 	.word	0x00000082


	//----- nvinfo : EIATTR_KPARAM_INFO
	.align		4
.L_31:
        /*0008*/ 	.byte	0x04, 0x17
        /*000a*/ 	.short	(.L_33 - .L_32)
.L_32:
        /*000c*/ 	.word	0x00000000
        /*0010*/ 	.short	0x0000
        /*0012*/ 	.short	0x0000
        /*0014*/ 	.byte	0x00, 0xf0, 0x01, 0x20


	//----- nvinfo : EIATTR_AT_ENTRY_FRAGMENTS
	.align		4
.L_33:
        /*0018*/ 	.byte	0x04, 0x4f
        /*001a*/ 	.short	(.L_35 - .L_34)


	//   ....[0]....
.L_34:
        /*001c*/ 	.word	0x00000006


	//----- nvinfo : EIATTR_RESERVED_SMEM_USED
	.align		4
.L_35:
        /*0020*/ 	.byte	0x01, 0x41
	.zero		2


	//----- nvinfo : EIATTR_SPARSE_MMA_MASK
	.align		4
        /*0024*/ 	.byte	0x03, 0x50
        /*0026*/ 	.short	0x0000


	//----- nvinfo : EIATTR_TCGEN05_1CTA_USED
	.align		4
        /*0028*/ 	.byte	0x01, 0x51
	.zero		2


	//----- nvinfo : EIATTR_MAXREG_COUNT
	.align		4
        /*002c*/ 	.byte	0x03, 0x1b
        /*002e*/ 	.short	0x00ff


	//----- nvinfo : EIATTR_NUM_BARRIERS
	.align		4
        /*0030*/ 	.byte	0x02, 0x4c
        /*0032*/ 	.byte	0x07
	.zero		1


	//----- nvinfo : EIATTR_EXTERNS
	.align		4
        /*0034*/ 	.byte	0x04, 0x0f
        /*0036*/ 	.short	(.L_37 - .L_36)


	//   ....[0]....
	.align		4
.L_36:
        /*0038*/ 	.word	index@(__assertfail)


	//----- nvinfo : EIATTR_MERCURY_ISA_VERSION
	.align		4
.L_37:
        /*003c*/ 	.byte	0x03, 0x5f
        /*003e*/ 	.short	0x0101


	//----- nvinfo : EIATTR_INT_WARP_WIDE_INSTR_OFFSETS
	.align		4
        /*0040*/ 	.byte	0x04, 0x31
        /*0042*/ 	.short	(.L_39 - .L_38)


	//   ....[0]....
.L_38:
        /*0044*/ 	.word	0x00001d40


	//   ....[1]....
        /*0048*/ 	.word	0x00003610


	//   ....[2]....
        /*004c*/ 	.word	0x00003630


	//   ....[3]....
        /*0050*/ 	.word	0x00003660


	//   ....[4]....
        /*0054*/ 	.word	0x00004070


	//   ....[5]....
        /*0058*/ 	.word	0x00004160


	//----- nvinfo : EIATTR_COOP_GROUP_MASK_REGIDS
	.align		4
.L_39:
        /*005c*/ 	.byte	0x04, 0x29
        /*005e*/ 	.short	(.L_41 - .L_40)


	//   ....[0]....
.L_40:
        /*0060*/ 	.word	0xffffffff


	//   ....[1]....
        /*0064*/ 	.word	0xffffffff


	//   ....[2]....
        /*0068*/ 	.word	0xffffffff


	//   ....[3]....
        /*006c*/ 	.word	0xffffffff


	//   ....[4]....
        /*0070*/ 	.word	0xffffffff


	//   ....[5]....
        /*0074*/ 	.word	0xffffffff


	//   ....[6]....
        /*0078*/ 	.word	0xffffffff


	//   ....[7]....
        /*007c*/ 	.word	0xffffffff


	//   ....[8]....
        /*0080*/ 	.word	0xffffffff


	//   ....[9]....
        /*0084*/ 	.word	0xffffffff


	//   ....[10]....
        /*0088*/ 	.word	0xffffffff


	//   ....[11]....
        /*008c*/ 	.word	0xffffffff


	//   ....[12]....
        /*0090*/ 	.word	0xffffffff


	//----- nvinfo : EIATTR_COOP_GROUP_INSTR_OFFSETS
	.align		4
.L_41:
        /*0094*/ 	.byte	0x04, 0x28
        /*0096*/ 	.short	(.L_43 - .L_42)


	//   ....[0]....
.L_42:
        /*0098*/ 	.word	0x00000090


	//   ....[1]....
        /*009c*/ 	.word	0x000004d0


	//   ....[2]....
        /*00a0*/ 	.word	0x00000620


	//   ....[3]....
        /*00a4*/ 	.word	0x00000760


	//   ....[4]....
        /*00a8*/ 	.word	0x00000860


	//   ....[5]....
        /*00ac*/ 	.word	0x000009d0


	//   ....[6]....
        /*00b0*/ 	.word	0x00000b70


	//   ....[7]....
        /*00b4*/ 	.word	0x00001c20


	//   ....[8]....
        /*00b8*/ 	.word	0x00002970


	//   ....[9]....
        /*00bc*/ 	.word	0x00002b80


	//   ....[10]....
        /*00c0*/ 	.word	0x00002bb0


	//   ....[11]....
        /*00c4*/ 	.word	0x000034f0


	//   ....[12]....
        /*00c8*/ 	.word	0x00003720


	//----- nvinfo : EIATTR_VRC_CTA_INIT_COUNT
	.align		4
.L_43:
        /*00cc*/ 	.byte	0x02, 0x4a
        /*00ce*/ 	.byte	0x80
	.zero		1


	//----- nvinfo : EIATTR_SYSCALL_OFFSETS
	.align		4
        /*00d0*/ 	.byte	0x04, 0x46
        /*00d2*/ 	.short	(.L_45 - .L_44)


	//   ....[0]....
.L_44:
        /*00d4*/ 	.word	0x00004b80


	//   ....[1]....
        /*00d8*/ 	.word	0x00004cc0


	//   ....[2]....
        /*00dc*/ 	.word	0x00005420


	//----- nvinfo : EIATTR_MBARRIER_INSTR_OFFSETS
	.align		4
.L_45:
        /*00e0*/ 	.byte	0x04, 0x39
        /*00e2*/ 	.short	(.L_47 - .L_46)


	//   ....[0]....
.L_46:
        /*00e4*/ 	.word	0x000005b0
        /*00e8*/ 	.word	0x000000ff
        /*00ec*/ 	.word	0x00000000
        /*00f0*/ 	.short	0x0100
        /*00f2*/ 	.byte	0x05
	.zero		1


	//   ....[1]....
        /*00f4*/ 	.word	0x000005c0
        /*00f8*/ 	.word	0x000000ff
        /*00fc*/ 	.word	0x00000018
        /*0100*/ 	.short	0x0100
        /*0102*/ 	.byte	0x05
	.zero		1


	//   ....[2]....
        /*0104*/ 	.word	0x000005d0
        /*0108*/ 	.word	0x000000ff
        /*010c*/ 	.word	0x00000008
        /*0110*/ 	.short	0x0100
        /*0112*/ 	.byte	0x05
	.zero		1


	//   ....[3]....
        /*0114*/ 	.word	0x000005e0
        /*0118*/ 	.word	0x000000ff
        /*011c*/ 	.word	0x00000020
        /*0120*/ 	.short	0x0100
        /*0122*/ 	.byte	0x05
	.zero		1


	//   ....[4]....
        /*0124*/ 	.word	0x000005f0
        /*0128*/ 	.word	0x000000ff
        /*012c*/ 	.word	0x00000010
        /*0130*/ 	.short	0x0100
        /*0132*/ 	.byte	0x05
	.zero		1


	//   ....[5]....
        /*0134*/ 	.word	0x00000600
        /*0138*/ 	.word	0x000000ff
        /*013c*/ 	.word	0x00000028
        /*0140*/ 	.short	0x0100
        /*0142*/ 	.byte	0x05
	.zero		1


	//   ....[6]....
        /*0144*/ 	.word	0x00000730
        /*0148*/ 	.word	0x000000ff
        /*014c*/ 	.word	0x00000030
        /*0150*/ 	.short	0x0100
        /*0152*/ 	.byte	0x06
	.zero		1


	//   ....[7]....
        /*0154*/ 	.word	0x00000740
        /*0158*/ 	.word	0x000000ff
        /*015c*/ 	.word	0x00000038
        /*0160*/ 	.short	0x0100
        /*0162*/ 	.byte	0x06
	.zero		1


	//   ....[8]....
        /*0164*/ 	.word	0x00000830
        /*0168*/ 	.word	0x000000ff
        /*016c*/ 	.word	0x00000040
        /*0170*/ 	.short	0x0100
        /*0172*/ 	.byte	0x05
	.zero		1


	//   ....[9]....
        /*0174*/ 	.word	0x00000840
        /*0178*/ 	.word	0x000000ff
        /*017c*/ 	.word	0x00000048
        /*0180*/ 	.short	0x0100
        /*0182*/ 	.byte	0x05
	.zero		1


	//   ....[10]....
        /*0184*/ 	.word	0x00000980
        /*0188*/ 	.word	0x000000ff
        /*018c*/ 	.word	0x00000050
        /*0190*/ 	.short	0x0100
        /*0192*/ 	.byte	0x05
	.zero		1


	//   ....[11]....
        /*0194*/ 	.word	0x00000990
        /*0198*/ 	.word	0x000000ff
        /*019c*/ 	.word	0x00000060
        /*01a0*/ 	.short	0x0100
        /*01a2*/ 	.byte	0x05
	.zero		1


	//   ....[12]....
        /*01a4*/ 	.word	0x000009a0
        /*01a8*/ 	.word	0x000000ff
        /*01ac*/ 	.word	0x00000058
        /*01b0*/ 	.short	0x0100
        /*01b2*/ 	.byte	0x05
	.zero		1


	//   ....[13]....
        /*01b4*/ 	.word	0x000009b0
        /*01b8*/ 	.word	0x000000ff
        /*01bc*/ 	.word	0x00000068
        /*01c0*/ 	.short	0x0100
        /*01c2*/ 	.byte	0x05
	.zero		1


	//   ....[14]....
        /*01c4*/ 	.word	0x00000ae0
        /*01c8*/ 	.word	0x000000ff
        /*01cc*/ 	.word	0x00000070
        /*01d0*/ 	.short	0x0100
        /*01d2*/ 	.byte	0x06
	.zero		1


	//   ....[15]....
        /*01d4*/ 	.word	0x00000af0
        /*01d8*/ 	.word	0x000000ff
        /*01dc*/ 	.word	0x00000090
        /*01e0*/ 	.short	0x0100
        /*01e2*/ 	.byte	0x06
	.zero		1


	//   ....[16]....
        /*01e4*/ 	.word	0x00000b00
        /*01e8*/ 	.word	0x000000ff
        /*01ec*/ 	.word	0x00000078
        /*01f0*/ 	.short	0x0100
        /*01f2*/ 	.byte	0x06
	.zero		1


	//   ....[17]....
        /*01f4*/ 	.word	0x00000b10
        /*01f8*/ 	.word	0x000000ff
        /*01fc*/ 	.word	0x00000098
        /*0200*/ 	.short	0x0100
        /*0202*/ 	.byte	0x06
	.zero		1


	//   ....[18]....
        /*0204*/ 	.word	0x00000b20
        /*0208*/ 	.word	0x000000ff
        /*020c*/ 	.word	0x00000080
        /*0210*/ 	.short	0x0100
        /*0212*/ 	.byte	0x06
	.zero		1


	//   ....[19]....
        /*0214*/ 	.word	0x00000b30
        /*0218*/ 	.word	0x000000ff
        /*021c*/ 	.word	0x000000a0
        /*0220*/ 	.short	0x0100
        /*0222*/ 	.byte	0x06
	.zero		1


	//   ....[20]....
        /*0224*/ 	.word	0x00000b40
        /*0228*/ 	.word	0x000000ff
        /*022c*/ 	.word	0x00000088
        /*0230*/ 	.short	0x0100
        /*0232*/ 	.byte	0x06
	.zero		1


	//   ....[21]....
        /*0234*/ 	.word	0x00000b50
        /*0238*/ 	.word	0x000000ff
        /*023c*/ 	.word	0x000000a8
        /*0240*/ 	.short	0x0100
        /*0242*/ 	.byte	0x06
	.zero		1


	//   ....[22]....
        /*0244*/ 	.word	0x00000c40
        /*0248*/ 	.word	0x000000ff
        /*024c*/ 	.word	0x000000b0
        /*0250*/ 	.short	0x0100
        /*0252*/ 	.byte	0x05
	.zero		1


	//   ....[23]....
        /*0254*/ 	.word	0x00000c50
        /*0258*/ 	.word	0x000000ff
        /*025c*/ 	.word	0x000000c0
        /*0260*/ 	.short	0x0100
        /*0262*/ 	.byte	0x05
	.zero		1


	//   ....[24]....
        /*0264*/ 	.word	0x00000c60
        /*0268*/ 	.word	0x000000ff
        /*026c*/ 	.word	0x000000b8
        /*0270*/ 	.short	0x0100
        /*0272*/ 	.byte	0x05
	.zero		1


	//   ....[25]....
        /*0274*/ 	.word	0x00000c70
        /*0278*/ 	.word	0x000000ff
        /*027c*/ 	.word	0x000000c8
        /*0280*/ 	.short	0x0100
        /*0282*/ 	.byte	0x05
	.zero		1


	//   ....[26]....
        /*0284*/ 	.word	0x00001540
        /*0288*/ 	.word	0x00000003
        /*028c*/ 	.word	0x000000c0
        /*0290*/ 	.short	0x010a
        /*0292*/ 	.byte	0xff
	.zero		1


	//   ....[27]....
        /*0294*/ 	.word	0x00001570
        /*0298*/ 	.word	0x00000003
        /*029c*/ 	.word	0x000000b0
        /*02a0*/ 	.short	0x0101
        /*02a2*/ 	.byte	0xff
	.zero		1


	//   ....[28]....
        /*02a4*/ 	.word	0x00001640
        /*02a8*/ 	.word	0x000000ff
        /*02ac*/ 	.word	0x00000018
        /*02b0*/ 	.short	0x010a
        /*02b2*/ 	.byte	0x08
	.zero		1


	//   ....[29]....
        /*02b4*/ 	.word	0x000016e0
        /*02b8*/ 	.word	0x000000ff
        /*02bc*/ 	.word	0x00000018
        /*02c0*/ 	.short	0x010a
        /*02c2*/ 	.byte	0x21
	.zero		1


	//   ....[30]....
        /*02c4*/ 	.word	0x00001840
        /*02c8*/ 	.word	0x000000ff
        /*02cc*/ 	.word	0x00000018
        /*02d0*/ 	.short	0x010a
        /*02d2*/ 	.byte	0x08
	.zero		1


	//   ....[31]....
        /*02d4*/ 	.word	0x00001930
        /*02d8*/ 	.word	0x000000ff
        /*02dc*/ 	.word	0x00000048
        /*02e0*/ 	.short	0x0101
        /*02e2*/ 	.byte	0x04
	.zero		1


	//   ....[32]....
        /*02e4*/ 	.word	0x00001950
        /*02e8*/ 	.word	0x000000ff
        /*02ec*/ 	.word	0x00000018
        /*02f0*/ 	.short	0x010a
        /*02f2*/ 	.byte	0x08
	.zero		1


	//   ....[33]....
        /*02f4*/ 	.word	0x000019d0
        /*02f8*/ 	.word	0x000000ff
        /*02fc*/ 	.word	0x00000018
        /*0300*/ 	.short	0x010a
        /*0302*/ 	.byte	0x11
	.zero		1


	//   ....[34]....
        /*0304*/ 	.word	0x00001b30
        /*0308*/ 	.word	0x000000ff
        /*030c*/ 	.word	0x00000018
        /*0310*/ 	.short	0x010a
        /*0312*/ 	.byte	0x08
	.zero		1


	//   ....[35]....
        /*0314*/ 	.word	0x00001c50
        /*0318*/ 	.word	0x00000002
        /*031c*/ 	.word	0x00000050
        /*0320*/ 	.short	0x010a
        /*0322*/ 	.byte	0xff
	.zero		1


	//   ....[36]....
        /*0324*/ 	.word	0x00001d10
        /*0328*/ 	.word	0x00000002
        /*032c*/ 	.word	0x00000000
        /*0330*/ 	.short	0x0101
        /*0332*/ 	.byte	0xff
	.zero		1


	//   ....[37]....
        /*0334*/ 	.word	0x00002270
        /*0338*/ 	.word	0x000000ff
        /*033c*/ 	.word	0x00000000
        /*0340*/ 	.short	0x010a
        /*0342*/ 	.byte	0x05
	.zero		1


	//   ....[38]....
        /*0344*/ 	.word	0x00002300
        /*0348*/ 	.word	0x000000ff
        /*034c*/ 	.word	0x00000000
        /*0350*/ 	.short	0x010a
        /*0352*/ 	.byte	0x05
	.zero		1


	//   ....[39]....
        /*0354*/ 	.word	0x000023a0
        /*0358*/ 	.word	0x00000000
        /*035c*/ 	.word	0x00000000
        /*0360*/ 	.short	0x010a
        /*0362*/ 	.byte	0xff
	.zero		1


	//   ....[40]....
        /*0364*/ 	.word	0x000024c0
        /*0368*/ 	.word	0x00000000
        /*036c*/ 	.word	0x000000b0
        /*0370*/ 	.short	0x010a
        /*0372*/ 	.byte	0xff
	.zero		1


	//   ....[41]....
        /*0374*/ 	.word	0x00002520
        /*0378*/ 	.word	0x00000004
        /*037c*/ 	.word	0x00000000
        /*0380*/ 	.short	0x0101
        /*0382*/ 	.byte	0xff
	.zero		1


	//   ....[42]....
        /*0384*/ 	.word	0x00002540
        /*0388*/ 	.word	0x000000ff
        /*038c*/ 	.word	0x00000060
        /*0390*/ 	.short	0x010a
        /*0392*/ 	.byte	0x05
	.zero		1


	//   ....[43]....
        /*0394*/ 	.word	0x00002660
        /*0398*/ 	.word	0x00000000
        /*039c*/ 	.word	0x00000050
        /*03a0*/ 	.short	0x010a
        /*03a2*/ 	.byte	0xff
	.zero		1


	//   ....[44]....
        /*03a4*/ 	.word	0x00002770
        /*03a8*/ 	.word	0x00000000
        /*03ac*/ 	.word	0x00000000
        /*03b0*/ 	.short	0x0101
        /*03b2*/ 	.byte	0xff
	.zero		1


	//   ....[45]....
        /*03b4*/ 	.word	0x00002800
        /*03b8*/ 	.word	0x000000ff
        /*03bc*/ 	.word	0x00000060
        /*03c0*/ 	.short	0x0106
        /*03c2*/ 	.byte	0x05
	.zero		1


	//   ....[46]....
        /*03c4*/ 	.word	0x00002820
        /*03c8*/ 	.word	0x000000ff
        /*03cc*/ 	.word	0x00000060
        /*03d0*/ 	.short	0x010a
        /*03d2*/ 	.byte	0x05
	.zero		1


	//   ....[47]....
        /*03d4*/ 	.word	0x000028b0
        /*03d8*/ 	.word	0x000000ff
        /*03dc*/ 	.word	0x00000060
        /*03e0*/ 	.short	0x0106
        /*03e2*/ 	.byte	0x04
	.zero		1


	//   ....[48]....
        /*03e4*/ 	.word	0x000028f0
        /*03e8*/ 	.word	0x00000000
        /*03ec*/ 	.word	0x00000060
        /*03f0*/ 	.short	0x010a
        /*03f2*/ 	.byte	0xff
	.zero		1


	//   ....[49]....
        /*03f4*/ 	.word	0x00002dd0
        /*03f8*/ 	.word	0x00000000
        /*03fc*/ 	.word	0x00000050
        /*0400*/ 	.short	0x010a
        /*0402*/ 	.byte	0xff
	.zero		1


	//   ....[50]....
        /*0404*/ 	.word	0x00002ed0
        /*0408*/ 	.word	0x00000003
        /*040c*/ 	.word	0x00000000
        /*0410*/ 	.short	0x0101
        /*0412*/ 	.byte	0xff
	.zero		1


	//   ....[51]....
        /*0414*/ 	.word	0x00002ee0
        /*0418*/ 	.word	0x000000ff
        /*041c*/ 	.word	0x00000000
        /*0420*/ 	.short	0x010a
        /*0422*/ 	.byte	0x04
	.zero		1


	//   ....[52]....
        /*0424*/ 	.word	0x00002f00
        /*0428*/ 	.word	0x000000ff
        /*042c*/ 	.word	0x00000090
        /*0430*/ 	.short	0x010a
        /*0432*/ 	.byte	0x09
	.zero		1


	//   ....[53]....
        /*0434*/ 	.word	0x00003040
        /*0438*/ 	.word	0x000000ff
        /*043c*/ 	.word	0x00000000
        /*0440*/ 	.short	0x010a
        /*0442*/ 	.byte	0x07
	.zero		1


	//   ....[54]....
        /*0444*/ 	.word	0x00003170
        /*0448*/ 	.word	0x000000ff
        /*044c*/ 	.word	0x00000000
        /*0450*/ 	.short	0x010a
        /*0452*/ 	.byte	0x04
	.zero		1


	//   ....[55]....
        /*0454*/ 	.word	0x00003320
        /*0458*/ 	.word	0x000000ff
        /*045c*/ 	.word	0x00000000
        /*0460*/ 	.short	0x010a
        /*0462*/ 	.byte	0x05
	.zero		1


	//   ....[56]....
        /*0464*/ 	.word	0x000033b0
        /*0468*/ 	.word	0x000000ff
        /*046c*/ 	.word	0x00000000
        /*0470*/ 	.short	0x010a
        /*0472*/ 	.byte	0x05
	.zero		1


	//   ....[57]....
        /*0474*/ 	.word	0x00003440
        /*0478*/ 	.word	0x000000ff
        /*047c*/ 	.word	0x00000000
        /*0480*/ 	.short	0x010a
        /*0482*/ 	.byte	0x05
	.zero		1


	//   ....[58]....
        /*0484*/ 	.word	0x000034d0
        /*0488*/ 	.word	0x000000ff
        /*048c*/ 	.word	0x00000000
        /*0490*/ 	.short	0x010a
        /*0492*/ 	.byte	0x07
	.zero		1


	//   ....[59]....
        /*0494*/ 	.word	0x00003910
        /*0498*/ 	.word	0x00000000
        /*049c*/ 	.word	0x00000050
        /*04a0*/ 	.short	0x010a
        /*04a2*/ 	.byte	0xff
	.zero		1


	//   ....[60]....
        /*04a4*/ 	.word	0x00003a00
        /*04a8*/ 	.word	0x00000000
        /*04ac*/ 	.word	0x00000000
        /*04b0*/ 	.short	0x0101
        /*04b2*/ 	.byte	0xff
	.zero		1


	//   ....[61]....
        /*04b4*/ 	.word	0x00003d20
        /*04b8*/ 	.word	0x000000ff
        /*04bc*/ 	.word	0x00000048
        /*04c0*/ 	.short	0x010a
        /*04c2*/ 	.byte	0x06
	.zero		1


	//   ....[62]....
        /*04c4*/ 	.word	0x00003ea0
        /*04c8*/ 	.word	0x000000ff
        /*04cc*/ 	.word	0x00000038
        /*04d0*/ 	.short	0x010a
        /*04d2*/ 	.byte	0x06
	.zero		1


	//   ....[63]....
        /*04d4*/ 	.word	0x000041d0
        /*04d8*/ 	.word	0x000000ff
        /*04dc*/ 	.word	0x00000030
        /*04e0*/ 	.short	0x010b
        /*04e2*/ 	.byte	0x06
	.zero		1


	//   ....[64]....
        /*04e4*/ 	.word	0x000041f0
        /*04e8*/ 	.word	0x000000ff
        /*04ec*/ 	.word	0x00000000
        /*04f0*/ 	.short	0x0101
        /*04f2*/ 	.byte	0x25
	.zero		1


	//   ....[65]....
        /*04f4*/ 	.word	0x00004230
        /*04f8*/ 	.word	0x00000000
        /*04fc*/ 	.word	0x00000038
        /*0500*/ 	.short	0x010a
        /*0502*/ 	.byte	0xff
	.zero		1


	//   ....[66]....
        /*0504*/ 	.word	0x00004590
        /*0508*/ 	.word	0x00000000
        /*050c*/ 	.word	0x00000050
        /*0510*/ 	.short	0x010a
        /*0512*/ 	.byte	0xff
	.zero		1


	//   ....[67]....
        /*0514*/ 	.word	0x000046a0
        /*0518*/ 	.word	0x00000000
        /*051c*/ 	.word	0x00000000
        /*0520*/ 	.short	0x0101
        /*0522*/ 	.byte	0xff
	.zero		1


	//   ....[68]....
        /*0524*/ 	.word	0x00005050
        /*0528*/ 	.word	0x000000ff
        /*052c*/ 	.word	0x00000030
        /*0530*/ 	.short	0x010a
        /*0532*/ 	.byte	0x2b
	.zero		1


	//   ....[69]....
        /*0534*/ 	.word	0x00005070
        /*0538*/ 	.word	0x0000005c
        /*053c*/ 	.word	0x00000070
        /*0540*/ 	.short	0x010a
        /*0542*/ 	.byte	0xff
	.zero		1


	//   ....[70]....
        /*0544*/ 	.word	0x000051c0
        /*0548*/ 	.word	0x000000ff
        /*054c*/ 	.word	0x00000030
        /*0550*/ 	.short	0x010a
        /*0552*/ 	.byte	0x2b
	.zero		1


	//   ....[71]....
        /*0554*/ 	.word	0x000052a0
        /*0558*/ 	.word	0x000000ff
        /*055c*/ 	.word	0x00000000
        /*0560*/ 	.short	0x0101
        /*0562*/ 	.byte	0x04
	.zero		1


	//   ....[72]....
        /*0564*/ 	.word	0x00005300
        /*0568*/ 	.word	0x0000005c
        /*056c*/ 	.word	0x00000070
        /*0570*/ 	.short	0x010a
        /*0572*/ 	.byte	0xff
	.zero		1


	//   ....[73]....
        /*0574*/ 	.word	0x00005660
        /*0578*/ 	.word	0x000000ff
        /*057c*/ 	.word	0x00000000
        /*0580*/ 	.short	0x0101
        /*0582*/ 	.byte	0x05
	.zero		1


	//   ....[74]....
        /*0584*/ 	.word	0x00005fd0
        /*0588*/ 	.word	0x00000003
        /*058c*/ 	.word	0x000000c0
        /*0590*/ 	.short	0x010a
        /*0592*/ 	.byte	0xff
	.zero		1


	//   ....[75]....
        /*0594*/ 	.word	0x00006030
        /*0598*/ 	.word	0x00000002
        /*059c*/ 	.word	0x00000018
        /*05a0*/ 	.short	0x010a
        /*05a2*/ 	.byte	0xff
	.zero		1


	//   ....[76]....
        /*05a4*/ 	.word	0x00006090
        /*05a8*/ 	.word	0x00000002
        /*05ac*/ 	.word	0x00000018
        /*05b0*/ 	.short	0x010a
        /*05b2*/ 	.byte	0xff
	.zero		1


	//   ....[77]....
        /*05b4*/ 	.word	0x000060e0
        /*05b8*/ 	.word	0x00000002
        /*05bc*/ 	.word	0x00000050
        /*05c0*/ 	.short	0x010a
        /*05c2*/ 	.byte	0xff
	.zero		1


	//   ....[78]....
        /*05c4*/ 	.word	0x00006140
        /*05c8*/ 	.word	0x00000000
        /*05cc*/ 	.word	0x00000000
        /*05d0*/ 	.short	0x010a
        /*05d2*/ 	.byte	0xff
	.zero		1


	//   ....[79]....
        /*05d4*/ 	.word	0x000061a0
        /*05d8*/ 	.word	0x00000000
        /*05dc*/ 	.word	0x00000000
        /*05e0*/ 	.short	0x010a
        /*05e2*/ 	.byte	0xff
	.zero		1


	//   ....[80]....
        /*05e4*/ 	.word	0x000061f0
        /*05e8*/ 	.word	0x00000000
        /*05ec*/ 	.word	0x000000b0
        /*05f0*/ 	.short	0x010a
        /*05f2*/ 	.byte	0xff
	.zero		1


	//   ....[81]....
        /*05f4*/ 	.word	0x00006250
        /*05f8*/ 	.word	0x00000000
        /*05fc*/ 	.word	0x00000060
        /*0600*/ 	.short	0x010a
        /*0602*/ 	.byte	0xff
	.zero		1


	//   ....[82]....
        /*0604*/ 	.word	0x000062a0
        /*0608*/ 	.word	0x00000000
        /*060c*/ 	.word	0x00000050
        /*0610*/ 	.short	0x010a
        /*0612*/ 	.byte	0xff
	.zero		1


	//   ....[83]....
        /*0614*/ 	.word	0x00006300
        /*0618*/ 	.word	0x00000000
        /*061c*/ 	.word	0x00000060
        /*0620*/ 	.short	0x010a
        /*0622*/ 	.byte	0xff
	.zero		1


	//   ....[84]....
        /*0624*/ 	.word	0x00006350
        /*0628*/ 	.word	0x00000000
        /*062c*/ 	.word	0x00000050
        /*0630*/ 	.short	0x010a
        /*0632*/ 	.byte	0xff
	.zero		1


	//   ....[85]....
        /*0634*/ 	.word	0x000063b0
        /*0638*/ 	.word	0x00000003
        /*063c*/ 	.word	0x00000090
        /*0640*/ 	.short	0x010a
        /*0642*/ 	.byte	0xff
	.zero		1


	//   ....[86]....
        /*0644*/ 	.word	0x00006410
        /*0648*/ 	.word	0x00000000
        /*064c*/ 	.word	0x00000000
        /*0650*/ 	.short	0x010a
        /*0652*/ 	.byte	0xff
	.zero		1


	//   ....[87]....
        /*0654*/ 	.word	0x00006470
        /*0658*/ 	.word	0x00000000
        /*065c*/ 	.word	0x00000000
        /*0660*/ 	.short	0x010a
        /*0662*/ 	.byte	0xff
	.zero		1


	//   ....[88]....
        /*0664*/ 	.word	0x000064d0
        /*0668*/ 	.word	0x00000000
        /*066c*/ 	.word	0x00000000
        /*0670*/ 	.short	0x010a
        /*0672*/ 	.byte	0xff
	.zero		1


	//   ....[89]....
        /*0674*/ 	.word	0x00006530
        /*0678*/ 	.word	0x00000000
        /*067c*/ 	.word	0x00000000
        /*0680*/ 	.short	0x010a
        /*0682*/ 	.byte	0xff
	.zero		1


	//   ....[90]....
        /*0684*/ 	.word	0x00006590
        /*0688*/ 	.word	0x00000000
        /*068c*/ 	.word	0x00000000
        /*0690*/ 	.short	0x010a
        /*0692*/ 	.byte	0xff
	.zero		1


	//   ....[91]....
        /*0694*/ 	.word	0x000065e0
        /*0698*/ 	.word	0x00000000
        /*069c*/ 	.word	0x00000050
        /*06a0*/ 	.short	0x010a
        /*06a2*/ 	.byte	0xff
	.zero		1


	//   ....[92]....
        /*06a4*/ 	.word	0x00006640
        /*06a8*/ 	.word	0x00000000
        /*06ac*/ 	.word	0x00000048
        /*06b0*/ 	.short	0x010a
        /*06b2*/ 	.byte	0xff
	.zero		1


	//   ....[93]....
        /*06b4*/ 	.word	0x000066a0
        /*06b8*/ 	.word	0x00000003
        /*06bc*/ 	.word	0x00000038
        /*06c0*/ 	.short	0x010a
        /*06c2*/ 	.byte	0xff
	.zero		1


	//   ....[94]....
        /*06c4*/ 	.word	0x000066f0
        /*06c8*/ 	.word	0x00000000
        /*06cc*/ 	.word	0x00000050
        /*06d0*/ 	.short	0x010a
        /*06d2*/ 	.byte	0xff
	.zero		1


	//   ....[95]....
        /*06d4*/ 	.word	0x00006750
        /*06d8*/ 	.word	0x00000000
        /*06dc*/ 	.word	0x00000030
        /*06e0*/ 	.short	0x010a
        /*06e2*/ 	.byte	0xff
	.zero		1


	//   ....[96]....
        /*06e4*/ 	.word	0x000067a0
        /*06e8*/ 	.word	0x0000005c
        /*06ec*/ 	.word	0x00000070
        /*06f0*/ 	.short	0x010a
        /*06f2*/ 	.byte	0xff
	.zero		1


	//----- nvinfo : EIATTR_NUM_MBARRIERS
	.align		4
.L_47:
        /*06f4*/ 	.byte	0x03, 0x38
        /*06f6*/ 	.short	0x001a


	//----- nvinfo : EIATTR_EXIT_INSTR_OFFSETS
	.align		4
        /*06f8*/ 	.byte	0x04, 0x1c
        /*06fa*/ 	.short	(.L_49 - .L_48)


	//   ....[0]....
.L_48:
        /*06fc*/ 	.word	0x000023d0


	//   ....[1]....
        /*0700*/ 	.word	0x000028c0


	//   ....[2]....
        /*0704*/ 	.word	0x00002920


	//   ....[3]....
        /*0708*/ 	.word	0x00003730


	//   ....[4]....
        /*070c*/ 	.word	0x00004260


	//   ....[5]....
        /*0710*/ 	.word	0x000042a0


	//   ....[6]....
        /*0714*/ 	.word	0x00005fc0


	//----- nvinfo : EIATTR_MAX_THREADS
	.align		4
.L_49:
        /*0718*/ 	.byte	0x04, 0x05
        /*071a*/ 	.short	(.L_51 - .L_50)
.L_50:
        /*071c*/ 	.word	0x00000100
        /*0720*/ 	.word	0x00000001
        /*0724*/ 	.word	0x00000001


	//----- nvinfo : EIATTR_CRS_STACK_SIZE
	.align		4
.L_51:
        /*0728*/ 	.byte	0x04, 0x1e
        /*072a*/ 	.short	(.L_53 - .L_52)
.L_52:
        /*072c*/ 	.word	0x00000000


	//----- nvinfo : EIATTR_CBANK_PARAM_SIZE
	.align		4
.L_53:
        /*0730*/ 	.byte	0x03, 0x19
        /*0732*/ 	.short	0x0800


	//----- nvinfo : EIATTR_PARAM_CBANK
	.align		4
        /*0734*/ 	.byte	0x04, 0x0a
        /*0736*/ 	.short	(.L_55 - .L_54)
	.align		4
.L_54:
        /*0738*/ 	.word	index@(.nv.constant0._ZN7cutlass13device_kernelINS_4gemm6kernel13GemmUniversalIN4cute5tupleIJiiiiEEENS1_10collective13CollectiveMmaINS1_35MainloopSm100TmaUmmaWarpSpecializedILi3ELi2ELi4ENS5_IJNS4_1CILi1EEESB_SB_EEEEENS5_IJNSA_ILi64EEESE_NSA_ILi32EEEEEEaNS5_IJlSB_lEEEaSH_NS4_8TiledMMAINS4_8MMA_AtomIJNS4_15SM100_MMA_S8_SSIaaiLi64ELi64ELNS4_4UMMA5MajorE0ELSM_0ELNSL_8SaturateE0EEEEEENS4_6LayoutISC_NS5_IJNSA_ILi0EEESR_SR_EEEEENS5_IJNS4_10UnderscoreESU_SU_EEEEENS4_13SM90_TMA_LOADENS4_14ComposedLayoutINS4_7SwizzleILi1ELi4ELi3EEENS4_18smem_ptr_flag_bitsILi8EEENSQ_INS5_IJNSA_ILi8EEESF_EEENS5_IJSF_SB_EEEEEEEvNS4_8identityESX_S17_vS18_EENS_8epilogue10collective18CollectiveEpilogueINS1A_23Sm100TmaWarpSpecializedILi1ELi1ELi32ELb0ELb0EEEJSG_NS5_IJNSQ_ISE_SB_EES1F_EEEaSH_aSH_NS1A_6fusion15FusionCallbacksIS1E_NS1H_17LinearCombinationIaiaiLNS_15FloatRoundStyleE2EEESG_S1G_JEEENS4_5SM1004TMEM4LOAD26SM100_TMEM_LOAD_16dp32b32xESX_NSY_INSZ_ILi2ELi4ELi3EEES12_NSQ_INS5_IJS13_SE_EEENS5_IJSE_SB_EEEEEEENS4_39AutoVectorizingCopyWithAssumedAlignmentILi128EEENS4_14SM90_TMA_STOREES1V_S1X_S1X_EEEvvEEEEvNT_6ParamsE)
        /*073c*/ 	.short	0x0380
        /*073e*/ 	.short	0x0800


	//----- nvinfo : EIATTR_SW_WAR
	.align		4
.L_55:
        /*0740*/ 	.byte	0x04, 0x36
        /*0742*/ 	.short	(.L_57 - .L_56)
.L_56:
        /*0744*/ 	.word	0x00000008
.L_57:


//--------------------- .nv.callgraph             --------------------------
	.section	.nv.callgraph,"",@"SHT_CUDA_CALLGRAPH"
	.align	4
	.sectionentsize	8
	.align		4
        /*0000*/ 	.word	0x00000000
	.align		4
        /*0004*/ 	.word	0xffffffff
	.align		4
        /*0008*/ 	.word	index@(_ZN7cutlass13device_kernelINS_4gemm6kernel13GemmUniversalIN4cute5tupleIJiiiiEEENS1_10collective13CollectiveMmaINS1_35MainloopSm100TmaUmmaWarpSpecializedILi3ELi2ELi4ENS5_IJNS4_1CILi1EEESB_SB_EEEEENS5_IJNSA_ILi64EEESE_NSA_ILi32EEEEEEaNS5_IJlSB_lEEEaSH_NS4_8TiledMMAINS4_8MMA_AtomIJNS4_15SM100_MMA_S8_SSIaaiLi64ELi64ELNS4_4UMMA5MajorE0ELSM_0ELNSL_8SaturateE0EEEEEENS4_6LayoutISC_NS5_IJNSA_ILi0EEESR_SR_EEEEENS5_IJNS4_10UnderscoreESU_SU_EEEEENS4_13SM90_TMA_LOADENS4_14ComposedLayoutINS4_7SwizzleILi1ELi4ELi3EEENS4_18smem_ptr_flag_bitsILi8EEENSQ_INS5_IJNSA_ILi8EEESF_EEENS5_IJSF_SB_EEEEEEEvNS4_8identityESX_S17_vS18_EENS_8epilogue10collective18CollectiveEpilogueINS1A_23Sm100TmaWarpSpecializedILi1ELi1ELi32ELb0ELb0EEEJSG_NS5_IJNSQ_ISE_SB_EES1F_EEEaSH_aSH_NS1A_6fusion15FusionCallbacksIS1E_NS1H_17LinearCombinationIaiaiLNS_15FloatRoundStyleE2EEESG_S1G_JEEENS4_5SM1004TMEM4LOAD26SM100_TMEM_LOAD_16dp32b32xESX_NSY_INSZ_ILi2ELi4ELi3EEES12_NSQ_INS5_IJS13_SE_EEENS5_IJSE_SB_EEEEEEENS4_39AutoVectorizingCopyWithAssumedAlignmentILi128EEENS4_14SM90_TMA_STOREES1V_S1X_S1X_EEEvvEEEEvNT_6ParamsE)
	.align		4
        /*000c*/ 	.word	index@(__assertfail)
	.align		4
        /*0010*/ 	.word	0x00000000
	.align		4
        /*0014*/ 	.word	0xfffffffe
	.align		4
        /*0018*/ 	.word	0x00000000
	.align		4
        /*001c*/ 	.word	0xfffffffd
	.align		4
        /*0020*/ 	.word	0x00000000
	.align		4
        /*0024*/ 	.word	0xfffffffc


//--------------------- .nv.constant4             --------------------------
	.section	.nv.constant4,"a",@progbits
	.align	8
	.align		8
.nv.constant4:
        /*0000*/ 	.dword	__assertfail
	.align		8
        /*0008*/ 	.dword	__unnamed_1
	.align		8
        /*0010*/ 	.dword	__unnamed_2
	.align		8
        /*0018*/ 	.dword	_ZN39_INTERNAL_4bde482b_4_k_cu_46dddbac_91804cuda3std3__45__cpo5beginE
	.align		8
        /*0020*/ 	.dword	_ZN39_INTERNAL_4bde482b_4_k_cu_46dddbac_91804cuda3std3__45__cpo3endE
	.align		8
        /*0028*/ 	.dword	_ZN39_INTERNAL_4bde482b_4_k_cu_46dddbac_91804cuda3std3__45__cpo6cbeginE
	.align		8
        /*0030*/ 	.dword	_ZN39_INTERNAL_4bde482b_4_k_cu_46dddbac_91804cuda3std3__45__cpo4cendE
	.align		8
        /*0038*/ 	.dword	_ZN39_INTERNAL_4bde482b_4_k_cu_46dddbac_91804cuda3std3__441_GLOBAL__N__4bde482b_4_k_cu_46dddbac_91806ignoreE
	.align		8
        /*0040*/ 	.dword	_ZN39_INTERNAL_4bde482b_4_k_cu_46dddbac_91804cuda3std3__419piecewise_constructE
	.align		8
        /*0048*/ 	.dword	_ZN39_INTERNAL_4bde482b_4_k_cu_46dddbac_91804cuda3std3__48in_placeE
	.align		8
        /*0050*/ 	.dword	_ZN39_INTERNAL_4bde482b_4_k_cu_46dddbac_91804cuda3std6ranges3__45__cpo4swapE
	.align		8
        /*0058*/ 	.dword	_ZN39_INTERNAL_4bde482b_4_k_cu_46dddbac_91804cuda3std6ranges3__45__cpo9iter_moveE
	.align		8
        /*0060*/ 	.dword	_ZN39_INTERNAL_4bde482b_4_k_cu_46dddbac_91804cute7productE
	.align		8
        /*0068*/ 	.dword	_ZN39_INTERNAL_4bde482b_4_k_cu_46dddbac_91804cute1_E
	.align		8
        /*0070*/ 	.dword	$str$25
	.align		8
        /*0078*/ 	.dword	$str$26
	.align		8
        /*0080*/ 	.dword	$str$27
	.align		8
        /*0088*/ 	.dword	$str$28


//--------------------- .text._ZN7cutlass13device_kernelINS_4gemm6kernel13GemmUniversalIN4cute5tupleIJiiiiEEENS1_10collective13CollectiveMmaINS1_35MainloopSm100TmaUmmaWarpSpecializedILi3ELi2ELi4ENS5_IJNS4_1CILi1EEESB_SB_EEEEENS5_IJNSA_ILi64EEESE_NSA_ILi32EEEEEEaNS5_IJlSB_lEEEaSH_NS4_8TiledMMAINS4_8MMA_AtomIJNS4_15SM100_MMA_S8_SSIaaiLi64ELi64ELNS4_4UMMA5MajorE0ELSM_0ELNSL_8SaturateE0EEEEEENS4_6LayoutISC_NS5_IJNSA_ILi0EEESR_SR_EEEEENS5_IJNS4_10UnderscoreESU_SU_EEEEENS4_13SM90_TMA_LOADENS4_14ComposedLayoutINS4_7SwizzleILi1ELi4ELi3EEENS4_18smem_ptr_flag_bitsILi8EEENSQ_INS5_IJNSA_ILi8EEESF_EEENS5_IJSF_SB_EEEEEEEvNS4_8identityESX_S17_vS18_EENS_8epilogue10collective18CollectiveEpilogueINS1A_23Sm100TmaWarpSpecializedILi1ELi1ELi32ELb0ELb0EEEJSG_NS5_IJNSQ_ISE_SB_EES1F_EEEaSH_aSH_NS1A_6fusion15FusionCallbacksIS1E_NS1H_17LinearCombinationIaiaiLNS_15FloatRoundStyleE2EEESG_S1G_JEEENS4_5SM1004TMEM4LOAD26SM100_TMEM_LOAD_16dp32b32xESX_NSY_INSZ_ILi2ELi4ELi3EEES12_NSQ_INS5_IJS13_SE_EEENS5_IJSE_SB_EEEEEEENS4_39AutoVectorizingCopyWithAssumedAlignmentILi128EEENS4_14SM90_TMA_STOREES1V_S1X_S1X_EEEvvEEEEvNT_6ParamsE --------------------------
	.section	.text._ZN7cutlass13device_kernelINS_4gemm6kernel13GemmUniversalIN4cute5tupleIJiiiiEEENS1_10collective13CollectiveMmaINS1_35MainloopSm100TmaUmmaWarpSpecializedILi3ELi2ELi4ENS5_IJNS4_1CILi1EEESB_SB_EEEEENS5_IJNSA_ILi64EEESE_NSA_ILi32EEEEEEaNS5_IJlSB_lEEEaSH_NS4_8TiledMMAINS4_8MMA_AtomIJNS4_15SM100_MMA_S8_SSIaaiLi64ELi64ELNS4_4UMMA5MajorE0ELSM_0ELNSL_8SaturateE0EEEEEENS4_6LayoutISC_NS5_IJNSA_ILi0EEESR_SR_EEEEENS5_IJNS4_10UnderscoreESU_SU_EEEEENS4_13SM90_TMA_LOADENS4_14ComposedLayoutINS4_7SwizzleILi1ELi4ELi3EEENS4_18smem_ptr_flag_bitsILi8EEENSQ_INS5_IJNSA_ILi8EEESF_EEENS5_IJSF_SB_EEEEEEEvNS4_8identityESX_S17_vS18_EENS_8epilogue10collective18CollectiveEpilogueINS1A_23Sm100TmaWarpSpecializedILi1ELi1ELi32ELb0ELb0EEEJSG_NS5_IJNSQ_ISE_SB_EES1F_EEEaSH_aSH_NS1A_6fusion15FusionCallbacksIS1E_NS1H_17LinearCombinationIaiaiLNS_15FloatRoundStyleE2EEESG_S1G_JEEENS4_5SM1004TMEM4LOAD26SM100_TMEM_LOAD_16dp32b32xESX_NSY_INSZ_ILi2ELi4ELi3EEES12_NSQ_INS5_IJS13_SE_EEENS5_IJSE_SB_EEEEEEENS4_39AutoVectorizingCopyWithAssumedAlignmentILi128EEENS4_14SM90_TMA_STOREES1V_S1X_S1X_EEEvvEEEEvNT_6ParamsE,"ax",@progbits
	.align	128
.text._ZN7cutlass13device_kernelINS_4gemm6kernel13GemmUniversalIN4cute5tupleIJiiiiEEENS1_10collective13CollectiveMmaINS1_35MainloopSm100TmaUmmaWarpSpecializedILi3ELi2ELi4ENS5_IJNS4_1CILi1EEESB_SB_EEEEENS5_IJNSA_ILi64EEESE_NSA_ILi32EEEEEEaNS5_IJlSB_lEEEaSH_NS4_8TiledMMAINS4_8MMA_AtomIJNS4_15SM100_MMA_S8_SSIaaiLi64ELi64ELNS4_4UMMA5MajorE0ELSM_0ELNSL_8SaturateE0EEEEEENS4_6LayoutISC_NS5_IJNSA_ILi0EEESR_SR_EEEEENS5_IJNS4_10UnderscoreESU_SU_EEEEENS4_13SM90_TMA_LOADENS4_14ComposedLayoutINS4_7SwizzleILi1ELi4ELi3EEENS4_18smem_ptr_flag_bitsILi8EEENSQ_INS5_IJNSA_ILi8EEESF_EEENS5_IJSF_SB_EEEEEEEvNS4_8identityESX_S17_vS18_EENS_8epilogue10collective18CollectiveEpilogueINS1A_23Sm100TmaWarpSpecializedILi1ELi1ELi32ELb0ELb0EEEJSG_NS5_IJNSQ_ISE_SB_EES1F_EEEaSH_aSH_NS1A_6fusion15FusionCallbacksIS1E_NS1H_17LinearCombinationIaiaiLNS_15FloatRoundStyleE2EEESG_S1G_JEEENS4_5SM1004TMEM4LOAD26SM100_TMEM_LOAD_16dp32b32xESX_NSY_INSZ_ILi2ELi4ELi3EEES12_NSQ_INS5_IJS13_SE_EEENS5_IJSE_SB_EEEEEEENS4_39AutoVectorizingCopyWithAssumedAlignmentILi128EEENS4_14SM90_TMA_STOREES1V_S1X_S1X_EEEvvEEEEvNT_6ParamsE:
        .type           _ZN7cutlass13device_kernelINS_4gemm6kernel13GemmUniversalIN4cute5tupleIJiiiiEEENS1_10collective13CollectiveMmaINS1_35MainloopSm100TmaUmmaWarpSpecializedILi3ELi2ELi4ENS5_IJNS4_1CILi1EEESB_SB_EEEEENS5_IJNSA_ILi64EEESE_NSA_ILi32EEEEEEaNS5_IJlSB_lEEEaSH_NS4_8TiledMMAINS4_8MMA_AtomIJNS4_15SM100_MMA_S8_SSIaaiLi64ELi64ELNS4_4UMMA5MajorE0ELSM_0ELNSL_8SaturateE0EEEEEENS4_6LayoutISC_NS5_IJNSA_ILi0EEESR_SR_EEEEENS5_IJNS4_10UnderscoreESU_SU_EEEEENS4_13SM90_TMA_LOADENS4_14ComposedLayoutINS4_7SwizzleILi1ELi4ELi3EEENS4_18smem_ptr_flag_bitsILi8EEENSQ_INS5_IJNSA_ILi8EEESF_EEENS5_IJSF_SB_EEEEEEEvNS4_8identityESX_S17_vS18_EENS_8epilogue10collective18CollectiveEpilogueINS1A_23Sm100TmaWarpSpecializedILi1ELi1ELi32ELb0ELb0EEEJSG_NS5_IJNSQ_ISE_SB_EES1F_EEEaSH_aSH_NS1A_6fusion15FusionCallbacksIS1E_NS1H_17LinearCombinationIaiaiLNS_15FloatRoundStyleE2EEESG_S1G_JEEENS4_5SM1004TMEM4LOAD26SM100_TMEM_LOAD_16dp32b32xESX_NSY_INSZ_ILi2ELi4ELi3EEES12_NSQ_INS5_IJS13_SE_EEENS5_IJSE_SB_EEEEEEENS4_39AutoVectorizingCopyWithAssumedAlignmentILi128EEENS4_14SM90_TMA_STOREES1V_S1X_S1X_EEEvvEEEEvNT_6ParamsE,@function
        .size           _ZN7cutlass13device_kernelINS_4gemm6kernel13GemmUniversalIN4cute5tupleIJiiiiEEENS1_10collective13CollectiveMmaINS1_35MainloopSm100TmaUmmaWarpSpecializedILi3ELi2ELi4ENS5_IJNS4_1CILi1EEESB_SB_EEEEENS5_IJNSA_ILi64EEESE_NSA_ILi32EEEEEEaNS5_IJlSB_lEEEaSH_NS4_8TiledMMAINS4_8MMA_AtomIJNS4_15SM100_MMA_S8_SSIaaiLi64ELi64ELNS4_4UMMA5MajorE0ELSM_0ELNSL_8SaturateE0EEEEEENS4_6LayoutISC_NS5_IJNSA_ILi0EEESR_SR_EEEEENS5_IJNS4_10UnderscoreESU_SU_EEEEENS4_13SM90_TMA_LOADENS4_14ComposedLayoutINS4_7SwizzleILi1ELi4ELi3EEENS4_18smem_ptr_flag_bitsILi8EEENSQ_INS5_IJNSA_ILi8EEESF_EEENS5_IJSF_SB_EEEEEEEvNS4_8identityESX_S17_vS18_EENS_8epilogue10collective18CollectiveEpilogueINS1A_23Sm100TmaWarpSpecializedILi1ELi1ELi32ELb0ELb0EEEJSG_NS5_IJNSQ_ISE_SB_EES1F_EEEaSH_aSH_NS1A_6fusion15FusionCallbacksIS1E_NS1H_17LinearCombinationIaiaiLNS_15FloatRoundStyleE2EEESG_S1G_JEEENS4_5SM1004TMEM4LOAD26SM100_TMEM_LOAD_16dp32b32xESX_NSY_INSZ_ILi2ELi4ELi3EEES12_NSQ_INS5_IJS13_SE_EEENS5_IJSE_SB_EEEEEEENS4_39AutoVectorizingCopyWithAssumedAlignmentILi128EEENS4_14SM90_TMA_STOREES1V_S1X_S1X_EEEvvEEEEvNT_6ParamsE,(.L_x_125 - _ZN7cutlass13device_kernelINS_4gemm6kernel13GemmUniversalIN4cute5tupleIJiiiiEEENS1_10collective13CollectiveMmaINS1_35MainloopSm100TmaUmmaWarpSpecializedILi3ELi2ELi4ENS5_IJNS4_1CILi1EEESB_SB_EEEEENS5_IJNSA_ILi64EEESE_NSA_ILi32EEEEEEaNS5_IJlSB_lEEEaSH_NS4_8TiledMMAINS4_8MMA_AtomIJNS4_15SM100_MMA_S8_SSIaaiLi64ELi64ELNS4_4UMMA5MajorE0ELSM_0ELNSL_8SaturateE0EEEEEENS4_6LayoutISC_NS5_IJNSA_ILi0EEESR_SR_EEEEENS5_IJNS4_10UnderscoreESU_SU_EEEEENS4_13SM90_TMA_LOADENS4_14ComposedLayoutINS4_7SwizzleILi1ELi4ELi3EEENS4_18smem_ptr_flag_bitsILi8EEENSQ_INS5_IJNSA_ILi8EEESF_EEENS5_IJSF_SB_EEEEEEEvNS4_8identityESX_S17_vS18_EENS_8epilogue10collective18CollectiveEpilogueINS1A_23Sm100TmaWarpSpecializedILi1ELi1ELi32ELb0ELb0EEEJSG_NS5_IJNSQ_ISE_SB_EES1F_EEEaSH_aSH_NS1A_6fusion15FusionCallbacksIS1E_NS1H_17LinearCombinationIaiaiLNS_15FloatRoundStyleE2EEESG_S1G_JEEENS4_5SM1004TMEM4LOAD26SM100_TMEM_LOAD_16dp32b32xESX_NSY_INSZ_ILi2ELi4ELi3EEES12_NSQ_INS5_IJS13_SE_EEENS5_IJSE_SB_EEEEEEENS4_39AutoVectorizingCopyWithAssumedAlignmentILi128EEENS4_14SM90_TMA_STOREES1V_S1X_S1X_EEEvvEEEEvNT_6ParamsE)
        .other          _ZN7cutlass13device_kernelINS_4gemm6kernel13GemmUniversalIN4cute5tupleIJiiiiEEENS1_10collective13CollectiveMmaINS1_35MainloopSm100TmaUmmaWarpSpecializedILi3ELi2ELi4ENS5_IJNS4_1CILi1EEESB_SB_EEEEENS5_IJNSA_ILi64EEESE_NSA_ILi32EEEEEEaNS5_IJlSB_lEEEaSH_NS4_8TiledMMAINS4_8MMA_AtomIJNS4_15SM100_MMA_S8_SSIaaiLi64ELi64ELNS4_4UMMA5MajorE0ELSM_0ELNSL_8SaturateE0EEEEEENS4_6LayoutISC_NS5_IJNSA_ILi0EEESR_SR_EEEEENS5_IJNS4_10UnderscoreESU_SU_EEEEENS4_13SM90_TMA_LOADENS4_14ComposedLayoutINS4_7SwizzleILi1ELi4ELi3EEENS4_18smem_ptr_flag_bitsILi8EEENSQ_INS5_IJNSA_ILi8EEESF_EEENS5_IJSF_SB_EEEEEEEvNS4_8identityESX_S17_vS18_EENS_8epilogue10collective18CollectiveEpilogueINS1A_23Sm100TmaWarpSpecializedILi1ELi1ELi32ELb0ELb0EEEJSG_NS5_IJNSQ_ISE_SB_EES1F_EEEaSH_aSH_NS1A_6fusion15FusionCallbacksIS1E_NS1H_17LinearCombinationIaiaiLNS_15FloatRoundStyleE2EEESG_S1G_JEEENS4_5SM1004TMEM4LOAD26SM100_TMEM_LOAD_16dp32b32xESX_NSY_INSZ_ILi2ELi4ELi3EEES12_NSQ_INS5_IJS13_SE_EEENS5_IJSE_SB_EEEEEEENS4_39AutoVectorizingCopyWithAssumedAlignmentILi128EEENS4_14SM90_TMA_STOREES1V_S1X_S1X_EEEvvEEEEvNT_6ParamsE,@"STO_CUDA_ENTRY STV_DEFAULT"
_ZN7cutlass13device_kernelINS_4gemm6kernel13GemmUniversalIN4cute5tupleIJiiiiEEENS1_10collective13CollectiveMmaINS1_35MainloopSm100TmaUmmaWarpSpecializedILi3ELi2ELi4ENS5_IJNS4_1CILi1EEESB_SB_EEEEENS5_IJNSA_ILi64EEESE_NSA_ILi32EEEEEEaNS5_IJlSB_lEEEaSH_NS4_8TiledMMAINS4_8MMA_AtomIJNS4_15SM100_MMA_S8_SSIaaiLi64ELi64ELNS4_4UMMA5MajorE0ELSM_0ELNSL_8SaturateE0EEEEEENS4_6LayoutISC_NS5_IJNSA_ILi0EEESR_SR_EEEEENS5_IJNS4_10UnderscoreESU_SU_EEEEENS4_13SM90_TMA_LOADENS4_14ComposedLayoutINS4_7SwizzleILi1ELi4ELi3EEENS4_18smem_ptr_flag_bitsILi8EEENSQ_INS5_IJNSA_ILi8EEESF_EEENS5_IJSF_SB_EEEEEEEvNS4_8identityESX_S17_vS18_EENS_8epilogue10collective18CollectiveEpilogueINS1A_23Sm100TmaWarpSpecializedILi1ELi1ELi32ELb0ELb0EEEJSG_NS5_IJNSQ_ISE_SB_EES1F_EEEaSH_aSH_NS1A_6fusion15FusionCallbacksIS1E_NS1H_17LinearCombinationIaiaiLNS_15FloatRoundStyleE2EEESG_S1G_JEEENS4_5SM1004TMEM4LOAD26SM100_TMEM_LOAD_16dp32b32xESX_NSY_INSZ_ILi2ELi4ELi3EEES12_NSQ_INS5_IJS13_SE_EEENS5_IJSE_SB_EEEEEEENS4_39AutoVectorizingCopyWithAssumedAlignmentILi128EEENS4_14SM90_TMA_STOREES1V_S1X_S1X_EEEvvEEEEvNT_6ParamsE:
[----:B------:R-:W1:Y:S01]  /*0000*/  LDC R1, c[0x0][0x37c] ;  /* 0x0000df00ff017b82 */ /* 0x000e620000000800 */
[----:B------:R-:W2:Y:S01]  /*0010*/  S2R R103, SR_TID.X ;  /* 0x0000000000677919 */ /* 0x000ea20000002100 */
[----:B------:R-:W3:Y:S01]  /*0020*/  LDCU.64 UR4, c[0x0][0x890] ;  /* 0x00011200ff0477ac */ /* 0x000ee20008000a00 */
[----:B------:R-:W-:Y:S02]  /*0030*/  PRMT R98, RZ, 0x7610, R98 ;  /* 0x00007610ff627816 */ /* 0x000fe40000000062 */
[----:B------:R-:W-:Y:S01]  /*0040*/  ELECT P5, URZ, PT ;  /* 0x0000000000ff782f */ /* 0x000fe200038a0000 */
[----:B------:R-:W4:Y:S01]  /*0050*/  LDCU.64 UR40, c[0x0][0x358] ;  /* 0x00006b00ff2877ac */ /* 0x000f220008000a00 */
[----:B---3--:R-:W-:-:S04]  /*0060*/  UISETP.NE.U32.AND UP0, UPT, UR4, URZ, UPT ;  /* 0x000000ff0400728c */ /* 0x008fc8000bf05070 */
[----:B------:R-:W-:Y:S01]  /*0070*/  UISETP.NE.AND.EX UP0, UPT, UR5, URZ, UPT, UP0 ;  /* 0x000000ff0500728c */ /* 0x000fe2000bf05300 */
[----:B--2---:R-:W-:-:S05]  /*0080*/  SHF.R.U32.HI R106, RZ, 0x5, R103 ;  /* 0x00000005ff6a7819 */ /* 0x004fca0000011667 */
[----:B------:R-:W2:Y:S02]  /*0090*/  SHFL.IDX PT, R0, R106, RZ, 0x1f ;  /* 0x00001fff6a007589 */ /* 0x000ea400000e0000 */
[----:B--2---:R-:W-:Y:S01]  /*00a0*/  R2UR UR8, R0 ;  /* 0x00000000000872ca */ /* 0x004fe200000e0000 */
[----:B-1--4-:R-:W-:-:S14]  /*00b0*/  BRA.U UP0, `(.L_x_0) ;  /* 0x00000001002c7547 */ /* 0x012fdc000b800000 */
[----:B------:R-:W1:Y:S02]  /*00c0*/  LDCU.64 UR6, c[0x0][0x888] ;  /* 0x00011100ff0677ac */ /* 0x000e640008000a00 */
[----:B-1----:R-:W-:-:S04]  /*00d0*/  UISETP.NE.U32.AND UP0, UPT, UR6, URZ, UPT ;  /* 0x000000ff0600728c */ /* 0x002fc8000bf05070 */
[----:B------:R-:W-:-:S09]  /*00e0*/  UISETP.NE.AND.EX UP0, UPT, UR7, URZ, UPT, UP0 ;  /* 0x000000ff0700728c */ /* 0x000fd2000bf05300 */
[----:B------:R-:W-:Y:S05]  /*00f0*/  BRA.U !UP0, `(.L_x_1) ;  /* 0x0000000108107547 */ /* 0x000fea000b800000 */
[----:B------:R-:W1:Y:S02]  /*0100*/  LDC.64 R48, c[0x0][0x888] ;  /* 0x00022200ff307b82 */ /* 0x000e640000000a00 */
[----:B-1----:R1:W5:Y:S01]  /*0110*/  LDG.E R48, desc[UR40][R48.64] ;  /* 0x0000002830307981 */ /* 0x002362000c1e1900 */
[----:B------:R-:W-:Y:S01]  /*0120*/  HFMA2 R98, -RZ, RZ, 0, 5.9604644775390625e-08 ;  /* 0x00000001ff627431 */ /* 0x000fe200000001ff */
[----:B------:R-:W-:Y:S05]  /*0130*/  BRA `(.L_x_0) ;  /* 0x00000000000c7947 */ /* 0x000fea0003800000 */
.L_x_1:
[----:B------:R-:W1:Y:S01]  /*0140*/  LDCU UR6, c[0x0][0x880] ;  /* 0x00011000ff0677ac */ /* 0x000e620008000800 */
[----:B------:R-:W-:Y:S01]  /*0150*/  HFMA2 R98, -RZ, RZ, 0, 5.9604644775390625e-08 ;  /* 0x00000001ff627431 */ /* 0x000fe200000001ff */
[----:B-1----:R-:W-:-:S07]  /*0160*/  MOV R48, UR6 ;  /* 0x0000000600307c02 */ /* 0x002fce0008000f00 */
.L_x_0:
[----:B------:R-:W2:Y:S02]  /*0170*/  LDCU.64 UR6, c[0x0][0x8b0] ;  /* 0x00011600ff0677ac */ /* 0x000ea40008000a00 */
[----:B--2---:R-:W-:-:S04]  /*0180*/  UISETP.NE.U32.AND UP0, UPT, UR6, URZ, UPT ;  /* 0x000000ff0600728c */ /* 0x004fc8000bf05070 */
[----:B------:R-:W-:-:S09]  /*0190*/  UISETP.NE.AND.EX UP0, UPT, UR7, URZ, UPT, UP0 ;  /* 0x000000ff0700728c */ /* 0x000fd2000bf05300 */
[----:B------:R-:W-:Y:S05]  /*01a0*/  BRA.U UP0, `(.L_x_2) ;  /* 0x0000000100247547 */ /* 0x000fea000b800000 */
[----:B------:R-:W2:Y:S02]  /*01b0*/  LDCU.64 UR6, c[0x0][0x8a8] ;  /* 0x00011500ff0677ac */ /* 0x000ea40008000a00 */
[----:B--2---:R-:W-:-:S04]  /*01c0*/  UISETP.NE.U32.AND UP0, UPT, UR6, URZ, UPT ;  /* 0x000000ff0600728c */ /* 0x004fc8000bf05070 */
[----:B------:R-:W-:-:S09]  /*01d0*/  UISETP.NE.AND.EX UP0, UPT, UR7, URZ, UPT, UP0 ;  /* 0x000000ff0700728c */ /* 0x000fd2000bf05300 */
[----:B------:R-:W-:Y:S05]  /*01e0*/  BRA.U !UP0, `(.L_x_3) ;  /* 0x00000001080c7547 */ /* 0x000fea000b800000 */
[----:B------:R-:W2:Y:S02]  /*01f0*/  LDC.64 R2, c[0x0][0x8a8] ;  /* 0x00022a00ff027b82 */ /* 0x000ea40000000a00 */
[----:B--2---:R2:W5:Y:S01]  /*0200*/  LDG.E R47, desc[UR40][R2.64] ;  /* 0x00000028022f7981 */ /* 0x004562000c1e1900 */
[----:B------:R-:W-:Y:S05]  /*0210*/  BRA `(.L_x_2) ;  /* 0x0000000000087947 */ /* 0x000fea0003800000 */
.L_x_3:
[----:B------:R-:W2:Y:S02]  /*0220*/  LDCU UR6, c[0x0][0x8a0] ;  /* 0x00011400ff0677ac */ /* 0x000ea40008000800 */
[----:B--2---:R-:W-:Y:S02]  /*0230*/  MOV R47, UR6 ;  /* 0x00000006002f7c02 */ /* 0x004fe40008000f00 */
.L_x_2:
[----:B------:R-:W-:Y:S01]  /*0240*/  IMAD.U32 R0, RZ, RZ, UR8 ;  /* 0x00000008ff007e24 */ /* 0x000fe2000f8e00ff */
[----:B------:R-:W-:Y:S04]  /*0250*/  BSSY.RECONVERGENT B0, `(.L_x_4) ;  /* 0x000000c000007945 */ /* 0x000fe80003800200 */
[C---:B------:R-:W-:Y:S02]  /*0260*/  ISETP.NE.OR P1, PT, R0.reuse, 0x1, !P5 ;  /* 0x000000010000780c */ /* 0x040fe40006f25670 */
[----:B------:R-:W-:-:S11]  /*0270*/  ISETP.NE.OR P0, PT, R0, 0x3, !P5 ;  /* 0x000000030000780c */ /* 0x000fd60006f05670 */
[----:B------:R-:W-:Y:S05]  /*0280*/  @P1 BRA `(.L_x_5) ;  /* 0x0000000000201947 */ /* 0x000fea0003800000 */
[----:B------:R-:W3:Y:S02]  /*0290*/  LDCU.64 UR6, c[0x0][0x348] ;  /* 0x00006900ff0677ac */ /* 0x000ee40008000a00 */
[----:B---3--:R-:W-:Y:S02]  /*02a0*/  UIADD3 UR10, UP1, UPT, UR6, 0x80, URZ ;  /* 0x00000080060a7890 */ /* 0x008fe4000ff3e0ff */
[----:B------:R-:W-:Y:S02]  /*02b0*/  UIADD3 UR6, UP0, UPT, UR6, 0x180, URZ ;  /* 0x0000018006067890 */ /* 0x000fe4000ff1e0ff */
[----:B------:R-:W-:Y:S02]  /*02c0*/  UIADD3.X UR11, UPT, UPT, URZ, UR7, URZ, UP1, !UPT ;  /* 0x00000007ff0b7290 */ /* 0x000fe40008ffe4ff */
[----:B------:R-:W-:-:S07]  /*02d0*/  UIADD3.X UR7, UPT, UPT, URZ, UR7, URZ, UP0, !UPT ;  /* 0x00000007ff077290 */ /* 0x000fce00087fe4ff */
[----:B------:R3:W-:Y:S02]  /*02e0*/  UTMACCTL.PF [UR10] ;  /* 0x000000000a0079b9 */ /* 0x0007e40008040000 */
[----:B------:R3:W-:Y:S02]  /*02f0*/  UTMACCTL.PF [UR6] ;  /* 0x00000000060079b9 */ /* 0x0007e40008040000 */
[----:B---3--:R-:W-:Y:S01]  /*0300*/  NOP ;  /* 0x0000000000007918 */ /* 0x008fe20000000000 */
.L_x_5:
[----:B------:R-:W-:Y:S05]  /*0310*/  BSYNC.RECONVERGENT B0 ;  /* 0x0000000000007941 */ /* 0x000fea0003800200 */
.L_x_4:
[----:B------:R-:W-:Y:S04]  /*0320*/  BSSY.RECONVERGENT B0, `(.L_x_6) ;  /* 0x000000a000007945 */ /* 0x000fe80003800200 */
        /* <DEDUP_REMOVED lines=9> */
.L_x_7:
[----:B------:R-:W-:Y:S05]  /*03c0*/  BSYNC.RECONVERGENT B0 ;  /* 0x0000000000007941 */ /* 0x000fea0003800200 */
.L_x_6:
[----:B------:R-:W3:Y:S01]  /*03d0*/  LDCU.64 UR6, c[0x0][0x888] ;  /* 0x00011100ff0677ac */ /* 0x000ee20008000a00 */
[----:B------:R-:W-:Y:S02]  /*03e0*/  UISETP.EQ.U32.AND UP1, UPT, UR4, URZ, UPT ;  /* 0x000000ff0400728c */ /* 0x000fe4000bf22070 */
[----:B------:R-:W-:Y:S02]  /*03f0*/  UPLOP3.LUT UP2, UPT, UPT, UPT, UPT, 0x80, 0x8 ;  /* 0x000000000008789c */ /* 0x000fe40003f4f070 */
[----:B---3--:R-:W-:-:S04]  /*0400*/  UISETP.NE.U32.AND UP0, UPT, UR6, URZ, UPT ;  /* 0x000000ff0600728c */ /* 0x008fc8000bf05070 */
[----:B------:R-:W-:-:S04]  /*0410*/  UISETP.NE.AND.EX UP0, UPT, UR7, URZ, UPT, UP0 ;  /* 0x000000ff0700728c */ /* 0x000fc8000bf05300 */
[----:B------:R-:W-:-:S04]  /*0420*/  UISETP.EQ.OR.EX UP3, UPT, UR5, URZ, !UP0, UP1 ;  /* 0x000000ff0500728c */ /* 0x000fc8000c762710 */
[----:B------:R-:W-:-:S05]  /*0430*/  UP2UR UR44, UPR, URZ, 0x8 ;  /* 0x00000008ff2c7883 */ /* 0x000fca0008000000 */
[----:B------:R-:W-:Y:S07]  /*0440*/  BRA.U !UP3, `(.L_x_8) ;  /* 0x000000010b207547 */ /* 0x000fee000b800000 */
[----:B-----5:R-:W-:Y:S01]  /*0450*/  R2UR UR6, R48 ;  /* 0x00000000300672ca */ /* 0x020fe200000e0000 */
[----:B------:R-:W-:Y:S02]  /*0460*/  UISETP.NE.U32.AND UP2, UPT, UR4, URZ, UPT ;  /* 0x000000ff0400728c */ /* 0x000fe4000bf45070 */
[----:B------:R-:W-:Y:S02]  /*0470*/  USEL UR4, URZ, 0xffffffff, UP0 ;  /* 0xffffffffff047887 */ /* 0x000fe40008000000 */
[----:B------:R-:W-:-:S08]  /*0480*/  UISETP.NE.AND.EX UP2, UPT, UR5, URZ, UPT, UP2 ;  /* 0x000000ff0500728c */ /* 0x000fd0000bf45320 */
[----:B------:R-:W-:-:S04]  /*0490*/  UISETP.NE.AND UP1, UPT, UR6, URZ, UPT ;  /* 0x000000ff0600728c */ /* 0x000fc8000bf25270 */
[----:B------:R-:W-:-:S04]  /*04a0*/  @!UP2 USEL UR4, URZ, 0xffffffff, UP1 ;  /* 0xffffffffff04a887 */ /* 0x000fc80008800000 */
[----:B------:R-:W-:-:S04]  /*04b0*/  ULOP3.LUT UR4, UR4, 0x1, URZ, 0xc0, !UPT ;  /* 0x0000000104047892 */ /* 0x000fc8000f8ec0ff */
[----:B------:R-:W-:-:S11]  /*04c0*/  UISETP.NE.U32.AND UP2, UPT, UR4, 0x1, UPT ;  /* 0x000000010400788c */ /* 0x000fd6000bf45070 */
.L_x_8:
[----:B--2---:R-:W2:Y:S01]  /*04d0*/  SHFL.IDX PT, R2, R106, RZ, 0x1f ;  /* 0x00001fff6a027589 */ /* 0x004ea200000e0000 */
[----:B------:R-:W-:-:S04]  /*04e0*/  UISETP.NE.AND UP1, UPT, UR8, 0x2, UPT ;  /* 0x000000020800788c */ /* 0x000fc8000bf25270 */
[----:B------:R-:W-:Y:S01]  /*04f0*/  USEL UR13, URZ, 0x1, UP1 ;  /* 0x00000001ff0d7887 */ /* 0x000fe20008800000 */
[----:B--2---:R-:W-:-:S13]  /*0500*/  ISETP.NE.AND P0, PT, R2, RZ, PT ;  /* 0x000000ff0200720c */ /* 0x004fda0003f05270 */
[----:B------:R-:W-:Y:S05]  /*0510*/  @P0 BRA `(.L_x_9) ;  /* 0x0000000000400947 */ /* 0x000fea0003800000 */
[----:B------:R-:W2:Y:S01]  /*0520*/  S2UR UR5, SR_CgaCtaId ;  /* 0x00000000000579c3 */ /* 0x000ea20000008800 */
[----:B------:R-:W-:Y:S01]  /*0530*/  UMOV UR6, 0x400 ;  /* 0x0000040000067882 */ /* 0x000fe20000000000 */
[----:B------:R-:W-:Y:S01]  /*0540*/  UMOV UR4, 0x1 ;  /* 0x0000000100047882 */ /* 0x000fe20000000000 */
[----:B------:R-:W-:Y:S01]  /*0550*/  ELECT P0, URZ, PT ;  /* 0x0000000000ff782f */ /* 0x000fe20003800000 */
[----:B--2---:R-:W-:Y:S02]  /*0560*/  ULEA UR5, UR5, UR6, 0x18 ;  /* 0x0000000605057291 */ /* 0x004fe4000f8ec0ff */
[----:B------:R-:W-:-:S04]  /*0570*/  UIADD3 UR6, UPT, UPT, -UR4, 0x100000, URZ ;  /* 0x0010000004067890 */ /* 0x000fc8000fffe1ff */
[----:B------:R-:W-:Y:S02]  /*0580*/  USHF.L.U32 UR7, UR6, 0xb, URZ ;  /* 0x0000000b06077899 */ /* 0x000fe400080006ff */
[----:B------:R-:W-:Y:S01]  /*0590*/  USHF.L.U32 UR6, UR6, 0x1, URZ ;  /* 0x0000000106067899 */ /* 0x000fe200080006ff */
[----:B------:R-:W2:Y:S11]  /*05a0*/  FENCE.VIEW.ASYNC.S ;  /* 0x00000000000073c6 */ /* 0x000eb60000000000 */
[----:B--2---:R2:W3:Y:S01]  /*05b0*/  SYNCS.EXCH.64 URZ, [UR5], UR6 ;  /* 0x0000000605ff75b2 */ /* 0x0044e20008000100 */
[----:B------:R2:W4:Y:S01]  /*05c0*/  SYNCS.EXCH.64 URZ, [UR5+0x18], UR6 ;  /* 0x0000180605ff75b2 */ /* 0x0005220008000100 */
[----:B------:R2:W1:Y:S01]  /*05d0*/  SYNCS.EXCH.64 URZ, [UR5+0x8], UR6 ;  /* 0x0000080605ff75b2 */ /* 0x0004620008000100 */
[----:B------:R2:W1:Y:S01]  /*05e0*/  SYNCS.EXCH.64 URZ, [UR5+0x20], UR6 ;  /* 0x0000200605ff75b2 */ /* 0x0004620008000100 */
[----:B------:R2:W1:Y:S01]  /*05f0*/  SYNCS.EXCH.64 URZ, [UR5+0x10], UR6 ;  /* 0x0000100605ff75b2 */ /* 0x0004620008000100 */
[----:B------:R2:W1:Y:S01]  /*0600*/  SYNCS.EXCH.64 URZ, [UR5+0x28], UR6 ;  /* 0x0000280605ff75b2 */ /* 0x0004620008000100 */
[----:B------:R-:W-:Y:S01]  /*0610*/  NOP ;  /* 0x0000000000007918 */ /* 0x000fe20000000000 */
.L_x_9:
[----:B------:R-:W2:Y:S01]  /*0620*/  SHFL.IDX PT, R2, R106, RZ, 0x1f ;  /* 0x00001fff6a027589 */ /* 0x000ea200000e0000 */
[----:B------:R-:W-:Y:S01]  /*0630*/  NOP ;  /* 0x0000000000007918 */ /* 0x000fe20000000000 */
[----:B--2---:R-:W-:-:S13]  /*0640*/  ISETP.NE.AND P0, PT, R2, 0x1, PT ;  /* 0x000000010200780c */ /* 0x004fda0003f05270 */
[----:B------:R-:W-:Y:S05]  /*0650*/  @P0 BRA `(.L_x_10) ;  /* 0x0000000000400947 */ /* 0x000fea0003800000 */
[----:B------:R-:W2:Y:S01]  /*0660*/  S2UR UR6, SR_CgaCtaId ;  /* 0x00000000000679c3 */ /* 0x000ea20000008800 */
[----:B------:R-:W-:Y:S01]  /*0670*/  UMOV UR7, 0x400 ;  /* 0x0000040000077882 */ /* 0x000fe20000000000 */
[----:B------:R-:W-:Y:S01]  /*0680*/  UMOV UR5, 0x20 ;  /* 0x0000002000057882 */ /* 0x000fe20000000000 */
[----:B------:R-:W-:Y:S01]  /*0690*/  UMOV UR4, 0x80 ;  /* 0x0000008000047882 */ /* 0x000fe20000000000 */
[----:B------:R-:W-:-:S04]  /*06a0*/  UIADD3 UR10, UPT, UPT, -UR5, 0x100000, URZ ;  /* 0x00100000050a7890 */ /* 0x000fc8000fffe1ff */
[----:B------:R-:W-:Y:S02]  /*06b0*/  USHF.L.U32 UR11, UR10, 0xb, URZ ;  /* 0x0000000b0a0b7899 */ /* 0x000fe400080006ff */
[----:B------:R-:W-:Y:S02]  /*06c0*/  USHF.L.U32 UR10, UR10, 0x1, URZ ;  /* 0x000000010a0a7899 */ /* 0x000fe400080006ff */
[----:B------:R-:W-:-:S04]  /*06d0*/  UIADD3 UR4, UPT, UPT, -UR4, 0x100000, URZ ;  /* 0x0010000004047890 */ /* 0x000fc8000fffe1ff */
[----:B------:R-:W-:Y:S02]  /*06e0*/  USHF.L.U32 UR5, UR4, 0xb, URZ ;  /* 0x0000000b04057899 */ /* 0x000fe400080006ff */
[----:B------:R-:W-:Y:S01]  /*06f0*/  USHF.L.U32 UR4, UR4, 0x1, URZ ;  /* 0x0000000104047899 */ /* 0x000fe200080006ff */
[----:B------:R-:W-:Y:S01]  /*0700*/  ELECT P0, URZ, PT ;  /* 0x0000000000ff782f */ /* 0x000fe20003800000 */
[----:B--2---:R-:W-:Y:S01]  /*0710*/  ULEA UR6, UR6, UR7, 0x18 ;  /* 0x0000000706067291 */ /* 0x004fe2000f8ec0ff */
[----:B------:R-:W2:Y:S11]  /*0720*/  FENCE.VIEW.ASYNC.S ;  /* 0x00000000000073c6 */ /* 0x000eb60000000000 */
[----:B--2---:R2:W1:Y:S01]  /*0730*/  SYNCS.EXCH.64 URZ, [UR6+0x30], UR10 ;  /* 0x0000300a06ff75b2 */ /* 0x0044620008000100 */
[----:B------:R2:W1:Y:S01]  /*0740*/  SYNCS.EXCH.64 URZ, [UR6+0x38], UR4 ;  /* 0x0000380406ff75b2 */ /* 0x0004620008000100 */
[----:B------:R-:W-:Y:S01]  /*0750*/  NOP ;  /* 0x0000000000007918 */ /* 0x000fe20000000000 */
.L_x_10:
[----:B------:R-:W3:Y:S01]  /*0760*/  SHFL.IDX PT, R2, R106, RZ, 0x1f ;  /* 0x00001fff6a027589 */ /* 0x000ee200000e0000 */
[----:B------:R-:W-:Y:S01]  /*0770*/  NOP ;  /* 0x0000000000007918 */ /* 0x000fe20000000000 */
[----:B---3--:R-:W-:-:S13]  /*0780*/  ISETP.NE.AND P0, PT, R2, 0x3, PT ;  /* 0x000000030200780c */ /* 0x008fda0003f05270 */
[----:B------:R-:W-:Y:S05]  /*0790*/  @P0 BRA `(.L_x_11) ;  /* 0x0000000000300947 */ /* 0x000fea0003800000 */
[----:B--2---:R-:W2:Y:S01]  /*07a0*/  S2UR UR5, SR_CgaCtaId ;  /* 0x00000000000579c3 */ /* 0x004ea20000008800 */
        /* <DEDUP_REMOVED lines=8> */
[----:B--2---:R3:W2:Y:S01]  /*0830*/  SYNCS.EXCH.64 URZ, [UR5+0x40], UR6 ;  /* 0x0000400605ff75b2 */ /* 0x0046a20008000100 */
[----:B------:R3:W1:Y:S02]  /*0840*/  SYNCS.EXCH.64 URZ, [UR5+0x48], UR6 ;  /* 0x0000480605ff75b2 */ /* 0x0006640008000100 */
[----:B---3--:R-:W-:Y:S01]  /*0850*/  NOP ;  /* 0x0000000000007918 */ /* 0x008fe20000000000 */
.L_x_11:
[----:B------:R-:W3:Y:S01]  /*0860*/  SHFL.IDX PT, R2, R106, RZ, 0x1f ;  /* 0x00001fff6a027589 */ /* 0x000ee200000e0000 */
[----:B------:R-:W-:Y:S01]  /*0870*/  NOP ;  /* 0x0000000000007918 */ /* 0x000fe20000000000 */
[----:B---3--:R-:W-:-:S13]  /*0880*/  ISETP.NE.AND P0, PT, R2, 0x4, PT ;  /* 0x000000040200780c */ /* 0x008fda0003f05270 */
[----:B------:R-:W-:Y:S05]  /*0890*/  @P0 BRA `(.L_x_12) ;  /* 0x00000000004c0947 */ /* 0x000fea0003800000 */
[----:B--2---:R-:W2:Y:S01]  /*08a0*/  S2UR UR5, SR_CgaCtaId ;  /* 0x00000000000579c3 */ /* 0x004ea20000008800 */
[----:B------:R-:W-:Y:S01]  /*08b0*/  UMOV UR7, 0x100 ;  /* 0x0000010000077882 */ /* 0x000fe20000000000 */
[----:B------:R-:W-:Y:S01]  /*08c0*/  UMOV UR6, 0x400 ;  /* 0x0000040000067882 */ /* 0x000fe20000000000 */
[----:B------:R-:W-:Y:S01]  /*08d0*/  USEL UR7, UR7, 0xe0, UP2 ;  /* 0x000000e007077887 */ /* 0x000fe20009000000 */
[----:B------:R-:W-:Y:S01]  /*08e0*/  UMOV UR4, 0x1 ;  /* 0x0000000100047882 */ /* 0x000fe20000000000 */
[----:B------:R-:W-:Y:S01]  /*08f0*/  ELECT P0, URZ, PT ;  /* 0x0000000000ff782f */ /* 0x000fe20003800000 */
[----:B------:R-:W-:-:S04]  /*0900*/  UIADD3 UR10, UPT, UPT, -UR4, 0x100000, URZ ;  /* 0x00100000040a7890 */ /* 0x000fc8000fffe1ff */
[----:B------:R-:W-:Y:S02]  /*0910*/  USHF.L.U32 UR11, UR10, 0xb, URZ ;  /* 0x0000000b0a0b7899 */ /* 0x000fe400080006ff */
[----:B------:R-:W-:Y:S02]  /*0920*/  USHF.L.U32 UR10, UR10, 0x1, URZ ;  /* 0x000000010a0a7899 */ /* 0x000fe400080006ff */
[----:B--2---:R-:W-:Y:S02]  /*0930*/  ULEA UR5, UR5, UR6, 0x18 ;  /* 0x0000000605057291 */ /* 0x004fe4000f8ec0ff */
[----:B------:R-:W-:-:S04]  /*0940*/  UIADD3 UR6, UPT, UPT, -UR7, 0x100000, URZ ;  /* 0x0010000007067890 */ /* 0x000fc8000fffe1ff */
[----:B------:R-:W-:Y:S02]  /*0950*/  USHF.L.U32 UR7, UR6, 0xb, URZ ;  /* 0x0000000b06077899 */ /* 0x000fe400080006ff */
[----:B------:R-:W-:Y:S01]  /*0960*/  USHF.L.U32 UR6, UR6, 0x1, URZ ;  /* 0x0000000106067899 */ /* 0x000fe200080006ff */
[----:B------:R-:W2:Y:S03]  /*0970*/  FENCE.VIEW.ASYNC.S ;  /* 0x00000000000073c6 */ /* 0x000ea60000000000 */
[----:B--2---:R3:W2:Y:S08]  /*0980*/  SYNCS.EXCH.64 URZ, [UR5+0x50], UR10 ;  /* 0x0000500a05ff75b2 */ /* 0x0046b00008000100 */
[----:B------:R3:W1:Y:S01]  /*0990*/  SYNCS.EXCH.64 URZ, [UR5+0x60], UR6 ;  /* 0x0000600605ff75b2 */ /* 0x0006620008000100 */
[----:B------:R3:W1:Y:S01]  /*09a0*/  SYNCS.EXCH.64 URZ, [UR5+0x58], UR10 ;  /* 0x0000580a05ff75b2 */ /* 0x0006620008000100 */
[----:B------:R3:W1:Y:S02]  /*09b0*/  SYNCS.EXCH.64 URZ, [UR5+0x68], UR6 ;  /* 0x0000680605ff75b2 */ /* 0x0006640008000100 */
[----:B---3--:R-:W-:Y:S01]  /*09c0*/  NOP ;  /* 0x0000000000007918 */ /* 0x008fe20000000000 */
.L_x_12:
[----:B------:R-:W3:Y:S01]  /*09d0*/  SHFL.IDX PT, R2, R106, RZ, 0x1f ;  /* 0x00001fff6a027589 */ /* 0x000ee200000e0000 */
[----:B------:R-:W-:Y:S01]  /*09e0*/  NOP ;  /* 0x0000000000007918 */ /* 0x000fe20000000000 */
[----:B---3--:R-:W-:-:S13]  /*09f0*/  ISETP.NE.AND P0, PT, R2, 0x5, PT ;  /* 0x000000050200780c */ /* 0x008fda0003f05270 */
[----:B------:R-:W-:Y:S05]  /*0a00*/  @P0 BRA `(.L_x_13) ;  /* 0x0000000000580947 */ /* 0x000fea0003800000 */
[----:B--2---:R-:W2:Y:S01]  /*0a10*/  S2UR UR6, SR_CgaCtaId ;  /* 0x00000000000679c3 */ /* 0x004ea20000008800 */
        /* <DEDUP_REMOVED lines=12> */
[----:B--2---:R3:W2:Y:S01]  /*0ae0*/  SYNCS.EXCH.64 URZ, [UR6+0x70], UR10 ;  /* 0x0000700a06ff75b2 */ /* 0x0046a20008000100 */
[----:B------:R3:W1:Y:S01]  /*0af0*/  SYNCS.EXCH.64 URZ, [UR6+0x90], UR4 ;  /* 0x0000900406ff75b2 */ /* 0x0006620008000100 */
[----:B------:R3:W1:Y:S01]  /*0b00*/  SYNCS.EXCH.64 URZ, [UR6+0x78], UR10 ;  /* 0x0000780a06ff75b2 */ /* 0x0006620008000100 */
[----:B------:R3:W1:Y:S01]  /*0b10*/  SYNCS.EXCH.64 URZ, [UR6+0x98], UR4 ;  /* 0x0000980406ff75b2 */ /* 0x0006620008000100 */
[----:B------:R3:W1:Y:S01]  /*0b20*/  SYNCS.EXCH.64 URZ, [UR6+0x80], UR10 ;  /* 0x0000800a06ff75b2 */ /* 0x0006620008000100 */
[----:B------:R3:W1:Y:S01]  /*0b30*/  SYNCS.EXCH.64 URZ, [UR6+0xa0], UR4 ;  /* 0x0000a00406ff75b2 */ /* 0x0006620008000100 */
[----:B------:R3:W1:Y:S01]  /*0b40*/  SYNCS.EXCH.64 URZ, [UR6+0x88], UR10 ;  /* 0x0000880a06ff75b2 */ /* 0x0006620008000100 */
[----:B------:R3:W1:Y:S02]  /*0b50*/  SYNCS.EXCH.64 URZ, [UR6+0xa8], UR4 ;  /* 0x0000a80406ff75b2 */ /* 0x0006640008000100 */
[----:B---3--:R-:W-:Y:S01]  /*0b60*/  NOP ;  /* 0x0000000000007918 */ /* 0x008fe20000000000 */
.L_x_13:
        /* <DEDUP_REMOVED lines=14> */
[----:B------:R3:W1:Y:S01]  /*0c50*/  SYNCS.EXCH.64 URZ, [UR5+0xc0], UR6 ;  /* 0x0000c00605ff75b2 */ /* 0x0006620008000100 */
[----:B------:R3:W1:Y:S01]  /*0c60*/  SYNCS.EXCH.64 URZ, [UR5+0xb8], UR6 ;  /* 0x0000b80605ff75b2 */ /* 0x0006620008000100 */
[----:B------:R3:W1:Y:S02]  /*0c70*/  SYNCS.EXCH.64 URZ, [UR5+0xc8], UR6 ;  /* 0x0000c80605ff75b2 */ /* 0x0006640008000100 */
[----:B---3--:R-:W-:Y:S01]  /*0c80*/  NOP ;  /* 0x0000000000007918 */ /* 0x008fe20000000000 */
.L_x_14:
[----:B--2---:R-:W2:Y:S01]  /*0c90*/  S2UR UR5, SR_CTAID.X ;  /* 0x00000000000579c3 */ /* 0x004ea20000002500 */
[----:B------:R-:W-:-:S05]  /*0ca0*/  CS2R.32 R99, SR_CgaSize ;  /* 0x0000000000637805 */ /* 0x000fca0000008a00 */
[----:B------:R-:W-:-:S05]  /*0cb0*/  IMAD R99, R99, -0xa0, RZ ;  /* 0xffffff6063637824 */ /* 0x000fca00078e02ff */
[----:B------:R-:W-:-:S14]  /*0cc0*/  R2UR UR7, R99 ;  /* 0x00000000630772ca */ /* 0x000fdc00000e0000 */
[----:B------:R-:W3:Y:S01]  /*0cd0*/  LDCU UR7, c[0x0][UR7+0x2b0] ;  /* 0x00005600070777ac */ /* 0x000ee20008000800 */
[----:B------:R-:W-:Y:S01]  /*0ce0*/  NOP ;  /* 0x0000000000007918 */ /* 0x000fe20000000000 */
[----:B------:R-:W-:-:S05]  /*0cf0*/  CS2R.32 R99, SR_CgaSize ;  /* 0x0000000000637805 */ /* 0x000fca0000008a00 */
[----:B------:R-:W-:-:S05]  /*0d00*/  IMAD R99, R99, -0xa0, RZ ;  /* 0xffffff6063637824 */ /* 0x000fca00078e02ff */
[----:B------:R-:W-:-:S14]  /*0d10*/  R2UR UR6, R99 ;  /* 0x00000000630672ca */ /* 0x000fdc00000e0000 */
[----:B------:R-:W4:Y:S01]  /*0d20*/  LDCU UR6, c[0x0][UR6+0x2b4] ;  /* 0x00005680060677ac */ /* 0x000f220008000800 */
[----:B------:R-:W1:Y:S08]  /*0d30*/  S2UR UR4, SR_CTAID.Y ;  /* 0x00000000000479c3 */ /* 0x000e700000002600 */
[----:B------:R-:W4:Y:S01]  /*0d40*/  LDC R9, c[0x0][0xb24] ;  /* 0x0002c900ff097b82 */ /* 0x000f220000000800 */
[----:B--2---:R-:W-:-:S02]  /*0d50*/  I2FP.F32.U32 R5, UR5 ;  /* 0x0000000500057c45 */ /* 0x004fc40008201000 */
[----:B------:R-:W-:-:S05]  /*0d60*/  CS2R.32 R3, SR_CgaSize ;  /* 0x0000000000037805 */ /* 0x000fca0000008a00 */
[----:B------:R-:W-:-:S06]  /*0d70*/  IMAD R3, R3, -0xa0, RZ ;  /* 0xffffff6003037824 */ /* 0x000fcc00078e02ff */
[----:B------:R-:W2:Y:S01]  /*0d80*/  LDC R3, c[0x0][R3+0x2a0] ;  /* 0x0000a80003037b82 */ /* 0x000ea20000000800 */
[----:B------:R-:W-:Y:S01]  /*0d90*/  MOV R99, UR5 ;  /* 0x0000000500637c02 */ /* 0x000fe20008000f00 */
[----:B---3--:R-:W-:Y:S01]  /*0da0*/  FMUL R5, R5, UR7 ;  /* 0x0000000705057c20 */ /* 0x008fe20008400000 */
[----:B-1----:R-:W-:Y:S02]  /*0db0*/  I2FP.F32.U32 R4, UR4 ;  /* 0x0000000400047c45 */ /* 0x002fe40008201000 */
[----:B------:R-:W-:-:S05]  /*0dc0*/  CS2R.32 R2, SR_CgaSize ;  /* 0x0000000000027805 */ /* 0x000fca0000008a00 */
[----:B------:R-:W-:-:S06]  /*0dd0*/  IMAD R2, R2, -0xa0, RZ ;  /* 0xffffff6002027824 */ /* 0x000fcc00078e02ff */
[----:B------:R-:W1:Y:S01]  /*0de0*/  LDC R2, c[0x0][R2+0x2a4] ;  /* 0x0000a90002027b82 */ /* 0x000e620000000800 */
[----:B------:R-:W3:Y:S01]  /*0df0*/  F2I.U32.TRUNC.NTZ R96, R5 ;  /* 0x0000000500607305 */ /* 0x000ee2000020f000 */
[----:B------:R-:W-:Y:S01]  /*0e00*/  MOV R97, UR4 ;  /* 0x0000000400617c02 */ /* 0x000fe20008000f00 */
[----:B----4-:R-:W-:-:S05]  /*0e10*/  FMUL R4, R4, UR6 ;  /* 0x0000000604047c20 */ /* 0x010fca0008400000 */
[----:B------:R-:W-:Y:S01]  /*0e20*/  BAR.SYNC.DEFER_BLOCKING 0x0 ;  /* 0x0000000000007b1d */ /* 0x000fe20000010000 */
[----:B------:R-:W-:-:S05]  /*0e30*/  ISETP.GE.AND P0, PT, R9, 0x1, PT ;  /* 0x000000010900780c */ /* 0x000fca0003f06270 */
[----:B------:R-:W4:Y:S02]  /*0e40*/  F2I.U32.TRUNC.NTZ R81, R4 ;  /* 0x0000000400517305 */ /* 0x000f24000020f000 */
[----:B------:R-:W1:Y:S01]  /*0e50*/  S2UR UR36, SR_CTAID.Z ;  /* 0x00000000002479c3 */ /* 0x000e620000002700 */
[----:B---3--:R-:W-:-:S05]  /*0e60*/  IADD3 R96, PT, PT, -R96, RZ, RZ ;  /* 0x000000ff60607210 */ /* 0x008fca0007ffe1ff */
[----:B--2---:R-:W-:Y:S01]  /*0e70*/  IMAD R96, R3, R96, UR5 ;  /* 0x0000000503607e24 */ /* 0x004fe2000f8e0260 */
[----:B----4-:R-:W-:-:S05]  /*0e80*/  IADD3 R81, PT, PT, -R81, RZ, RZ ;  /* 0x000000ff51517210 */ /* 0x010fca0007ffe1ff */
[----:B-1----:R-:W-:Y:S01]  /*0e90*/  IMAD R81, R2, R81, UR4 ;  /* 0x0000000402517e24 */ /* 0x002fe2000f8e0251 */
[----:B------:R-:W-:Y:S06]  /*0ea0*/  @!P0 BRA `(.L_x_15) ;  /* 0x0000000000b88947 */ /* 0x000fec0003800000 */
[----:B------:R-:W1:Y:S01]  /*0eb0*/  LDC.64 R4, c[0x0][0xb18] ;  /* 0x0002c600ff047b82 */ /* 0x000e620000000a00 */
[----:B------:R-:W-:-:S07]  /*0ec0*/  ISETP.NE.AND P0, PT, R9, 0x1, PT ;  /* 0x000000010900780c */ /* 0x000fce0003f05270 */
[----:B------:R-:W2:Y:S08]  /*0ed0*/  LDC R10, c[0x0][0xb0c] ;  /* 0x0002c300ff0a7b82 */ /* 0x000eb00000000800 */
[----:B------:R-:W3:Y:S08]  /*0ee0*/  LDC R11, c[0x0][0x370] ;  /* 0x0000dc00ff0b7b82 */ /* 0x000ef00000000800 */
[----:B------:R-:W4:Y:S01]  /*0ef0*/  LDC R12, c[0x0][0x374] ;  /* 0x0000dd00ff0c7b82 */ /* 0x000f220000000800 */
[----:B-1----:R-:W-:-:S07]  /*0f00*/  ISETP.NE.AND P1, PT, R4, 0x1, PT ;  /* 0x000000010400780c */ /* 0x002fce0003f25270 */
[----:B------:R-:W3:Y:S01]  /*0f10*/  LDC.64 R6, c[0x0][0xb10] ;  /* 0x0002c400ff067b82 */ /* 0x000ee20000000a00 */
[----:B--2---:R-:W-:-:S07]  /*0f20*/  ISETP.NE.AND P2, PT, R10, 0x1, PT ;  /* 0x000000010a00780c */ /* 0x004fce0003f45270 */
[----:B------:R-:W1:Y:S08]  /*0f30*/  LDC R8, c[0x0][0xb20] ;  /* 0x0002c800ff087b82 */ /* 0x000e700000000800 */
[----:B------:R-:W2:Y:S01]  /*0f40*/  LDC.64 R2, c[0x0][0xb28] ;  /* 0x0002ca00ff027b82 */ /* 0x000ea20000000a00 */
[----:B----4-:R-:W-:-:S04]  /*0f50*/  IMAD.HI.U32 R13, R12, R5, RZ ;  /* 0x000000050c0d7227 */ /* 0x010fc800078e00ff */
[----:B------:R-:W-:-:S04]  /*0f60*/  IMAD.HI.U32 R5, R97, R5, RZ ;  /* 0x0000000561057227 */ /* 0x000fc800078e00ff */
[----:B---3--:R-:W-:-:S04]  /*0f70*/  IMAD.HI.U32 R14, R11, R6, RZ ;  /* 0x000000060b0e7227 */ /* 0x008fc800078e00ff */
[----:B------:R-:W-:Y:S01]  /*0f80*/  IMAD.HI.U32 R16, R99, R6, RZ ;  /* 0x0000000663107227 */ /* 0x000fe200078e00ff */
[-C--:B------:R-:W-:Y:S02]  /*0f90*/  @P2 SHF.R.U32.HI R11, RZ, R7.reuse, R14 ;  /* 0x00000007ff0b2219 */ /* 0x080fe4000001160e */
[-C--:B-1----:R-:W-:Y:S02]  /*0fa0*/  @P1 SHF.R.U32.HI R12, RZ, R8.reuse, R13 ;  /* 0x00000008ff0c1219 */ /* 0x082fe4000001160d */
[----:B------:R-:W-:Y:S02]  /*0fb0*/  SHF.R.U32.HI R8, RZ, R8, R5 ;  /* 0x00000008ff087219 */ /* 0x000fe40000011605 */
[----:B------:R-:W-:Y:S02]  /*0fc0*/  SHF.R.U32.HI R16, RZ, R7, R16 ;  /* 0x00000007ff107219 */ /* 0x000fe40000011610 */
[----:B------:R-:W-:Y:S01]  /*0fd0*/  SEL R5, R97, R8, !P1 ;  /* 0x0000000861057207 */ /* 0x000fe20004800000 */
[----:B--2---:R-:W-:Y:S01]  /*0fe0*/  IMAD.HI.U32 R14, R12, R2, RZ ;  /* 0x000000020c0e7227 */ /* 0x004fe200078e00ff */
[----:B------:R-:W-:-:S03]  /*0ff0*/  SEL R7, R99, R16, !P2 ;  /* 0x0000001063077207 */ /* 0x000fc60005000000 */
[----:B------:R-:W-:Y:S01]  /*1000*/  IMAD.HI.U32 R6, R11, R2, RZ ;  /* 0x000000020b067227 */ /* 0x000fe200078e00ff */
[----:B------:R-:W-:-:S04]  /*1010*/  @P0 SHF.R.U32.HI R12, RZ, R3, R14 ;  /* 0x00000003ff0c0219 */ /* 0x000fc8000001160e */
[----:B------:R-:W-:Y:S01]  /*1020*/  @P0 SHF.R.U32.HI R11, RZ, R3, R6 ;  /* 0x00000003ff0b0219 */ /* 0x000fe20000011606 */
[----:B------:R-:W-:-:S04]  /*1030*/  IMAD R12, R12, R9, RZ ;  /* 0x000000090c0c7224 */ /* 0x000fc800078e02ff */
[----:B------:R-:W-:Y:S01]  /*1040*/  IMAD R6, R11, R9, RZ ;  /* 0x000000090b067224 */ /* 0x000fe200078e02ff */
[----:B------:R-:W-:-:S04]  /*1050*/  ISETP.GE.AND P1, PT, R5, R12, PT ;  /* 0x0000000c0500720c */ /* 0x000fc80003f26270 */
[----:B------:R-:W-:Y:S01]  /*1060*/  ISETP.GE.OR P1, PT, R7, R6, P1 ;  /* 0x000000060700720c */ /* 0x000fe20000f26670 */
[----:B------:R-:W-:-:S05]  /*1070*/  IMAD.HI.U32 R6, R5, R2, RZ ;  /* 0x0000000205067227 */ /* 0x000fca00078e00ff */
[----:B------:R-:W-:-:S04]  /*1080*/  SHF.R.U32.HI R6, RZ, R3, R6 ;  /* 0x00000003ff067219 */ /* 0x000fc80000011606 */
[----:B------:R-:W-:-:S03]  /*1090*/  SEL R6, R5, R6, !P0 ;  /* 0x0000000605067207 */ /* 0x000fc60004000000 */
[----:B------:R-:W-:Y:S01]  /*10a0*/  @!P1 IMAD.HI.U32 R8, R7, R2, RZ ;  /* 0x0000000207089227 */ /* 0x000fe200078e00ff */
[----:B------:R-:W-:-:S04]  /*10b0*/  IADD3 R2, PT, PT, -R6, RZ, RZ ;  /* 0x000000ff06027210 */ /* 0x000fc80007ffe1ff */
[----:B------:R-:W-:Y:S01]  /*10c0*/  @!P1 SHF.R.U32.HI R8, RZ, R3, R8 ;  /* 0x00000003ff089219 */ /* 0x000fe20000011608 */
[----:B------:R-:W-:-:S03]  /*10d0*/  IMAD R2, R9, R2, R5 ;  /* 0x0000000209027224 */ /* 0x000fc600078e0205 */
[----:B------:R-:W-:Y:S02]  /*10e0*/  @!P1 SEL R3, R7, R8, !P0 ;  /* 0x0000000807039207 */ /* 0x000fe40004000000 */
[----:B------:R-:W-:-:S03]  /*10f0*/  IADD3 R8, PT, PT, -R5, RZ, RZ ;  /* 0x000000ff05087210 */ /* 0x000fc60007ffe1ff */
[--C-:B------:R-:W-:Y:S02]  /*1100*/  @!P1 IMAD.IADD R6, R6, 0x1, -R3.reuse ;  /* 0x0000000106069824 */ /* 0x100fe400078e0a03 */
[----:B------:R-:W-:Y:S01]  /*1110*/  @!P1 IMAD R3, R2, R11, R3 ;  /* 0x0000000b02039224 */ /* 0x000fe200078e0203 */
[----:B------:R-:W-:Y:S01]  /*1120*/  IADD3 R2, PT, PT, -R7, RZ, RZ ;  /* 0x000000ff07027210 */ /* 0x000fe20007ffe1ff */
[----:B------:R-:W-:Y:S02]  /*1130*/  @!P1 IMAD R5, R6, R9, R7 ;  /* 0x0000000906059224 */ /* 0x000fe400078e0207 */
[----:B------:R-:W-:Y:S02]  /*1140*/  IMAD R8, R4, R8, R97 ;  /* 0x0000000804087224 */ /* 0x000fe400078e0261 */
[----:B------:R-:W-:Y:S02]  /*1150*/  @!P1 IMAD.MOV.U32 R7, RZ, RZ, R3 ;  /* 0x000000ffff079224 */ /* 0x000fe400078e0003 */
[----:B------:R-:W-:-:S02]  /*1160*/  IMAD R2, R10, R2, R99 ;  /* 0x000000020a027224 */ /* 0x000fc400078e0263 */
[----:B------:R-:W-:Y:S02]  /*1170*/  IMAD R97, R5, R4, R8 ;  /* 0x0000000405617224 */ /* 0x000fe400078e0208 */
[----:B------:R-:W-:Y:S02]  /*1180*/  IMAD R99, R7, R10, R2 ;  /* 0x0000000a07637224 */ /* 0x000fe400078e0202 */
.L_x_15:
[----:B------:R-:W1:Y:S01]  /*1190*/  LDCU UR4, c[0x0][0xb30] ;  /* 0x00016600ff0477ac */ /* 0x000e620008000800 */
[----:B------:R-:W2:Y:S08]  /*11a0*/  S2UR UR37, SR_CgaCtaId ;  /* 0x00000000002579c3 */ /* 0x000eb00000008800 */
[----:B------:R-:W3:Y:S01]  /*11b0*/  LDC R40, c[0x0][0xb24] ;  /* 0x0002c900ff287b82 */ /* 0x000ee20000000800 */
[----:B-1----:R-:W-:-:S09]  /*11c0*/  UISETP.NE.AND UP1, UPT, UR4, 0x1, UPT ;  /* 0x000000010400788c */ /* 0x002fd2000bf25270 */
[----:B--2---:R-:W-:Y:S05]  /*11d0*/  BRA.U UP1, `(.L_x_16) ;  /* 0x0000000101407547 */ /* 0x004fea000b800000 */
[----:B------:R-:W1:Y:S08]  /*11e0*/  LDC.64 R4, c[0x0][0xb10] ;  /* 0x0002c400ff047b82 */ /* 0x000e700000000a00 */
[----:B------:R-:W2:Y:S08]  /*11f0*/  LDC.64 R2, c[0x0][0xb18] ;  /* 0x0002c600ff027b82 */ /* 0x000eb00000000a00 */
[----:B------:R-:W4:Y:S08]  /*1200*/  LDC R6, c[0x0][0xb20] ;  /* 0x0002c800ff067b82 */ /* 0x000f300000000800 */
[----:B------:R-:W3:Y:S01]  /*1210*/  LDC R8, c[0x0][0xb0c] ;  /* 0x0002c300ff087b82 */ /* 0x000ee20000000800 */
[----:B-1----:R-:W-:-:S05]  /*1220*/  IMAD.HI.U32 R4, R99, R4, RZ ;  /* 0x0000000463047227 */ /* 0x002fca00078e00ff */
[----:B------:R-:W-:Y:S01]  /*1230*/  SHF.R.U32.HI R4, RZ, R5, R4 ;  /* 0x00000005ff047219 */ /* 0x000fe20000011604 */
[----:B--2---:R-:W-:Y:S01]  /*1240*/  IMAD.HI.U32 R3, R97, R3, RZ ;  /* 0x0000000361037227 */ /* 0x004fe200078e00ff */
[----:B------:R-:W-:-:S04]  /*1250*/  ISETP.NE.AND P0, PT, R2, 0x1, PT ;  /* 0x000000010200780c */ /* 0x000fc80003f05270 */
[----:B----4-:R-:W-:-:S04]  /*1260*/  SHF.R.U32.HI R6, RZ, R6, R3 ;  /* 0x00000006ff067219 */ /* 0x010fc80000011603 */
[----:B------:R-:W-:Y:S02]  /*1270*/  SEL R3, R97, R6, !P0 ;  /* 0x0000000661037207 */ /* 0x000fe40004000000 */
[----:B---3--:R-:W-:-:S04]  /*1280*/  ISETP.NE.AND P1, PT, R8, 0x1, PT ;  /* 0x000000010800780c */ /* 0x008fc80003f25270 */
[----:B------:R-:W-:-:S05]  /*1290*/  SEL R4, R99, R4, !P1 ;  /* 0x0000000463047207 */ /* 0x000fca0004800000 */
[----:B------:R-:W-:Y:S02]  /*12a0*/  IMAD.IADD R5, R3, 0x1, -R4 ;  /* 0x0000000103057824 */ /* 0x000fe400078e0a04 */
[----:B------:R-:W-:Y:S02]  /*12b0*/  IMAD.IADD R3, R4, 0x1, -R3 ;  /* 0x0000000104037824 */ /* 0x000fe400078e0a03 */
[----:B------:R-:W-:Y:S02]  /*12c0*/  IMAD R99, R5, R8, R99 ;  /* 0x0000000805637224 */ /* 0x000fe400078e0263 */
[----:B------:R-:W-:-:S07]  /*12d0*/  IMAD R97, R3, R2, R97 ;  /* 0x0000000203617224 */ /* 0x000fce00078e0261 */
.L_x_16:
[----:B------:R-:W-:Y:S01]  /*12e0*/  BAR.SYNC.DEFER_BLOCKING 0x0 ;  /* 0x0000000000007b1d */ /* 0x000fe20000010000 */
[----:B------:R-:W-:Y:S01]  /*12f0*/  UISETP.NE.AND UP1, UPT, UR8, 0x2, UPT ;  /* 0x000000020800788c */ /* 0x000fe2000bf25270 */
[----:B------:R-:W-:Y:S02]  /*1300*/  ISETP.NE.OR P5, PT, R0, 0x2, !P5 ;  /* 0x000000020000780c */ /* 0x000fe40006fa5670 */
[----:B------:R-:W-:-:S06]  /*1310*/  LOP3.LUT R2, R103, 0x1f, RZ, 0xc0, !PT ;  /* 0x0000001f67027812 */ /* 0x000fcc00078ec0ff */
[----:B------:R-:W-:Y:S05]  /*1320*/  BRA.U UP1, `(.L_x_17) ;  /* 0x0000001101307547 */ /* 0x000fea000b800000 */
[----:B------:R-:W1:Y:S01]  /*1330*/  LDCU UR13, c[0x0][0x38c] ;  /* 0x00007180ff0d77ac */ /* 0x000e620008000800 */
[----:B------:R-:W2:Y:S01]  /*1340*/  LDC R9, c[0x0][0x370] ;  /* 0x0000dc00ff097b82 */ /* 0x000ea20000000800 */
[----:B------:R-:W-:Y:S01]  /*1350*/  PLOP3.LUT P1, PT, PT, PT, UP2, 0x80, 0x8 ;  /* 0x000000000008781c */ /* 0x000fe20003f2f028 */
[----:B------:R-:W-:Y:S01]  /*1360*/  IMAD.MOV.U32 R15, RZ, RZ, 0x1 ;  /* 0x00000001ff0f7424 */ /* 0x000fe200078e00ff */
[----:B------:R-:W-:Y:S01]  /*1370*/  ISETP.EQ.OR P4, PT, R2, RZ, P5 ;  /* 0x000000ff0200720c */ /* 0x000fe20002f82670 */
[----:B------:R-:W-:Y:S01]  /*1380*/  IMAD.MOV.U32 R14, RZ, RZ, RZ ;  /* 0x000000ffff0e7224 */ /* 0x000fe200078e00ff */
[----:B------:R-:W-:Y:S02]  /*1390*/  PLOP3.LUT P1, PT, P1, PT, PT, 0x8, 0x80 ;  /* 0x000000000080781c */ /* 0x000fe40000f2e170 */
[----:B------:R-:W-:Y:S01]  /*13a0*/  CS2R R12, SRZ ;  /* 0x00000000000c7805 */ /* 0x000fe2000001ff00 */
[----:B------:R-:W-:Y:S01]  /*13b0*/  IMAD.MOV.U32 R10, RZ, RZ, 0x1 ;  /* 0x00000001ff0a7424 */ /* 0x000fe200078e00ff */
[----:B------:R-:W4:Y:S01]  /*13c0*/  LDC R0, c[0x0][0x374] ;  /* 0x0000dd00ff007b82 */ /* 0x000f220000000800 */
[----:B------:R-:W2:Y:S01]  /*13d0*/  LDCU.64 UR22, c[0x0][0x348] ;  /* 0x00006900ff1677ac */ /* 0x000ea20008000a00 */
[----:B------:R-:W-:Y:S01]  /*13e0*/  UMOV UR6, URZ ;  /* 0x000000ff00067c82 */ /* 0x000fe20008000000 */
[----:B-1----:R-:W-:-:S04]  /*13f0*/  UIADD3 UR5, UPT, UPT, UR13, 0x1f, URZ ;  /* 0x0000001f0d057890 */ /* 0x002fc8000fffe0ff */
[----:B------:R-:W-:-:S04]  /*1400*/  USHF.R.S32.HI UR4, URZ, 0x1f, UR5 ;  /* 0x0000001fff047899 */ /* 0x000fc80008011405 */
[----:B------:R-:W-:-:S04]  /*1410*/  ULEA.HI UR4, UR4, UR5, URZ, 0x5 ;  /* 0x0000000504047291 */ /* 0x000fc8000f8f28ff */
[----:B------:R-:W-:Y:S02]  /*1420*/  USHF.R.S32.HI UR15, URZ, 0x5, UR4 ;  /* 0x00000005ff0f7899 */ /* 0x000fe40008011404 */
[----:B------:R-:W-:Y:S02]  /*1430*/  UIADD3 UR4, UPT, UPT, UR13, -0x1, URZ ;  /* 0xffffffff0d047890 */ /* 0x000fe4000fffe0ff */
[----:B------:R-:W-:Y:S02]  /*1440*/  UISETP.LT.U32.AND UP0, UPT, UR15, 0x3, UPT ;  /* 0x000000030f00788c */ /* 0x000fe4000bf01070 */
[----:B------:R-:W-:Y:S02]  /*1450*/  UISETP.GE.U32.AND UP1, UPT, UR4, -0x3f, UPT ;  /* 0xffffffc10400788c */ /* 0x000fe4000bf26070 */
[----:B------:R-:W-:Y:S02]  /*1460*/  USEL UR14, UR15, 0x3, UP0 ;  /* 0x000000030f0e7887 */ /* 0x000fe40008000000 */
[----:B------:R-:W-:-:S02]  /*1470*/  UIADD3 UR13, UPT, UPT, UR13, 0x3e, URZ ;  /* 0x0000003e0d0d7890 */ /* 0x000fc4000fffe0ff */
[----:B------:R-:W-:Y:S02]  /*1480*/  UIADD3 UR5, UPT, UPT, UR14, -0x1, URZ ;  /* 0xffffffff0e057890 */ /* 0x000fe4000fffe0ff */
[----:B------:R-:W-:-:S03]  /*1490*/  UIADD3 UR7, UPT, UPT, UR15, -UR14, URZ ;  /* 0x8000000e0f077290 */ /* 0x000fc6000fffe0ff */
[----:B------:R-:W-:-:S04]  /*14a0*/  @UP1 UIADD3 UR5, UPT, UPT, UR14, URZ, URZ ;  /* 0x000000ff0e051290 */ /* 0x000fc8000fffe0ff */
[----:B--2---:R-:W-:-:S12]  /*14b0*/  UIADD3 UR5, UPT, UPT, UR5, 0x1, URZ ;  /* 0x0000000105057890 */ /* 0x004fd8000fffe0ff */
.L_x_35:
[----:B------:R-:W-:Y:S01]  /*14c0*/  UISETP.NE.AND UP0, UPT, UR37, URZ, UPT ;  /* 0x000000ff2500728c */ /* 0x000fe2000bf05270 */
[----:B------:R-:W1:Y:S08]  /*14d0*/  S2UR UR37, SR_CgaCtaId ;  /* 0x00000000002579c3 */ /* 0x000e700000008800 */
[----:B------:R-:W-:Y:S05]  /*14e0*/  BRA.U UP0, `(.L_x_18) ;  /* 0x0000000100347547 */ /* 0x000fea000b800000 */
[----:B------:R-:W2:Y:S01]  /*14f0*/  S2R R2, SR_CgaCtaId ;  /* 0x0000000000027919 */ /* 0x000ea20000008800 */
[----:B------:R-:W-:-:S04]  /*1500*/  MOV R3, 0x400 ;  /* 0x0000040000037802 */ /* 0x000fc80000000f00 */
[----:B--2---:R-:W-:Y:S02]  /*1510*/  LEA R3, R2, R3, 0x18 ;  /* 0x0000000302037211 */ /* 0x004fe400078ec0ff */
[----:B------:R-:W-:-:S03]  /*1520*/  SHF.L.U32 R2, R10, 0x1f, RZ ;  /* 0x0000001f0a027819 */ /* 0x000fc600000006ff */
[----:B------:R-:W-:-:S04]  /*1530*/  IMAD R3, R12, 0x8, R3 ;  /* 0x000000080c037824 */ /* 0x000fc800078e0203 */
[----:B------:R-:W2:Y:S02]  /*1540*/  SYNCS.PHASECHK.TRANS64.TRYWAIT P0, [R3+URZ+0xc0], R2 ;  /* 0x0000c002030075a7 */ /* 0x000ea400080011ff */
[----:B--2---:R-:W-:Y:S05]  /*1550*/  @!P0 BRA `(.L_x_19) ;  /* 0x00000048009c8947 */ /* 0x004fea0003800000 */
.L_x_94:
[----:B------:R-:W-:Y:S01]  /*1560*/  VIADD R12, R12, 0x1 ;  /* 0x000000010c0c7836 */ /* 0x000fe20000000000 */
[----:B------:R2:W-:Y:S04]  /*1570*/  SYNCS.ARRIVE.TRANS64.A1T0 RZ, [R3+URZ+0xb0], RZ ;  /* 0x0000b0ff03ff79a7 */ /* 0x0005e800081000ff */
[----:B------:R-:W-:-:S04]  /*1580*/  ISETP.NE.AND P0, PT, R12, 0x2, PT ;  /* 0x000000020c00780c */ /* 0x000fc80003f05270 */
[----:B------:R-:W-:Y:S02]  /*1590*/  SEL R12, R12, RZ, P0 ;  /* 0x000000ff0c0c7207 */ /* 0x000fe40000000000 */
[----:B--2---:R-:W-:-:S04]  /*15a0*/  SEL R3, RZ, 0x1, P0 ;  /* 0x00000001ff037807 */ /* 0x004fc80000000000 */
[----:B------:R-:W-:-:S07]  /*15b0*/  LOP3.LUT R10, R10, R3, RZ, 0x3c, !PT ;  /* 0x000000030a0a7212 */ /* 0x000fce00078e3cff */
.L_x_18:
[----:B------:R-:W-:Y:S01]  /*15c0*/  UMOV UR4, 0x400 ;  /* 0x0000040000047882 */ /* 0x000fe20000000000 */
[----:B------:R-:W-:Y:S01]  /*15d0*/  SHF.L.U32 R2, R15, 0x1f, RZ ;  /* 0x0000001f0f027819 */ /* 0x000fe200000006ff */
[----:B-1----:R-:W-:Y:S01]  /*15e0*/  ULEA UR4, UR37, UR4, 0x18 ;  /* 0x0000000425047291 */ /* 0x002fe2000f8ec0ff */
[----:B------:R-:W-:Y:S01]  /*15f0*/  R2UR UR35, R99 ;  /* 0x00000000632372ca */ /* 0x000fe200000e0000 */
[----:B------:R-:W-:Y:S01]  /*1600*/  UISETP.GE.U32.AND UP0, UPT, UR13, 0x3f, UPT ;  /* 0x0000003f0d00788c */ /* 0x000fe2000bf06070 */
[----:B------:R-:W-:Y:S01]  /*1610*/  R2UR UR11, R97 ;  /* 0x00000000610b72ca */ /* 0x000fe200000e0000 */
[----:B------:R-:W-:Y:S01]  /*1620*/  ULEA UR8, UR6, UR4, 0x3 ;  /* 0x0000000406087291 */ /* 0x000fe2000f8e18ff */
[----:B------:R-:W-:-:S08]  /*1630*/  UMOV UR24, URZ ;  /* 0x000000ff00187c82 */ /* 0x000fd00008000000 */
[----:B------:R1:W2:Y:S01]  /*1640*/  SYNCS.PHASECHK.TRANS64.TRYWAIT P0, [UR8+0x18], R2 ;  /* 0x00001802ff0075a7 */ /* 0x0002a20008001108 */
[----:B------:R-:W-:Y:S02]  /*1650*/  USHF.L.U32 UR35, UR35, 0x6, URZ ;  /* 0x0000000623237899 */ /* 0x000fe400080006ff */
[----:B------:R-:W-:Y:S01]  /*1660*/  USHF.L.U32 UR11, UR11, 0x6, URZ ;  /* 0x000000060b0b7899 */ /* 0x000fe200080006ff */
[----:B------:R-:W-:Y:S11]  /*1670*/  BRA.U !UP0, `(.L_x_20) ;  /* 0x0000000108a47547 */ /* 0x000ff6000b800000 */
[----:B------:R-:W-:Y:S01]  /*1680*/  UMOV UR16, URZ ;  /* 0x000000ff00107c82 */ /* 0x000fe20008000000 */
[----:B------:R-:W-:-:S05]  /*1690*/  UMOV UR17, UR6 ;  /* 0x0000000600117c82 */ /* 0x000fca0008000000 */
.L_x_25:
[----:B-1----:R-:W-:Y:S01]  /*16a0*/  ULEA UR33, UR17, UR4, 0x3 ;  /* 0x0000000411217291 */ /* 0x002fe2000f8e18ff */
[----:B--2---:R-:W-:Y:S01]  /*16b0*/  @!P5 MOV R3, 0x1000 ;  /* 0x000010000003d802 */ /* 0x004fe20000000f00 */
[----:B--2---:R-:W-:Y:S10]  /*16c0*/  @P0 BRA `(.L_x_21) ;  /* 0x00000000000c0947 */ /* 0x004ff40003800000 */
[----:B------:R-:W-:-:S04]  /*16d0*/  SHF.L.U32 R5, R15, 0x1f, RZ ;  /* 0x0000001f0f057819 */ /* 0x000fc800000006ff */
[----:B------:R-:W2:Y:S02]  /*16e0*/  SYNCS.PHASECHK.TRANS64.TRYWAIT P0, [UR33+0x18], R5 ;  /* 0x00001805ff0075a7 */ /* 0x000ea40008001121 */
[----:B--2---:R-:W-:Y:S05]  /*16f0*/  @!P0 BRA `(.L_x_22) ;  /* 0x0000004800488947 */ /* 0x004fea0003800000 */
.L_x_21:
[----:B------:R2:W-:Y:S01]  /*1700*/  @!P5 SYNCS.ARRIVE.TRANS64 RZ, [UR33], R3 ;  /* 0x00000003ffffd9a7 */ /* 0x0005e20008000021 */
[----:B------:R-:W-:Y:S04]  /*1710*/  BSSY.RECONVERGENT B0, `(.L_x_23) ;  /* 0x0000003000007945 */ /* 0x000fe80003800200 */
[----:B------:R-:W-:Y:S05]  /*1720*/  @P4 BRA `(.L_x_24) ;  /* 0x0000000000044947 */ /* 0x000fea0003800000 */
[----:B------:R-:W-:Y:S05]  /*1730*/  BPT.TRAP 0x1 ;  /* 0x000000040000795c */ /* 0x000fea0000300000 */
.L_x_24:
[----:B------:R-:W-:Y:S05]  /*1740*/  BSYNC.RECONVERGENT B0 ;  /* 0x0000000000007941 */ /* 0x000fea0003800200 */
.L_x_23:
[----:B------:R-:W-:Y:S02]  /*1750*/  UIADD3 UR6, UPT, UPT, UR17, 0x1, URZ ;  /* 0x0000000111067890 */ /* 0x000fe4000fffe0ff */
[----:B------:R-:W-:Y:S02]  /*1760*/  UIADD3 UR26, UP1, UPT, UR22, 0x80, URZ ;  /* 0x00000080161a7890 */ /* 0x000fe4000ff3e0ff */
[----:B------:R-:W-:Y:S02]  /*1770*/  UISETP.NE.AND UP0, UPT, UR6, 0x3, UPT ;  /* 0x000000030600788c */ /* 0x000fe4000bf05270 */
[----:B------:R-:W-:Y:S02]  /*1780*/  USHF.L.U32 UR34, UR16, 0x5, URZ ;  /* 0x0000000510227899 */ /* 0x000fe400080006ff */
[----:B------:R-:W-:Y:S02]  /*1790*/  USEL UR9, URZ, 0x1, UP0 ;  /* 0x00000001ff097887 */ /* 0x000fe40008000000 */
[----:B------:R-:W-:-:S02]  /*17a0*/  USEL UR6, UR6, URZ, UP0 ;  /* 0x000000ff06067287 */ /* 0x000fc40008000000 */
[----:B------:R-:W-:Y:S02]  /*17b0*/  UIADD3 UR20, UP0, UPT, UR22, 0x180, URZ ;  /* 0x0000018016147890 */ /* 0x000fe4000ff1e0ff */
[----:B------:R-:W-:Y:S01]  /*17c0*/  ULEA UR8, UR6, UR4, 0x3 ;  /* 0x0000000406087291 */ /* 0x000fe2000f8e18ff */
[----:B------:R-:W-:Y:S01]  /*17d0*/  LOP3.LUT R15, R15, UR9, RZ, 0x3c, !PT ;  /* 0x000000090f0f7c12 */ /* 0x000fe2000f8e3cff */
[----:B------:R-:W-:Y:S02]  /*17e0*/  UIADD3.X UR27, UPT, UPT, URZ, UR23, URZ, UP1, !UPT ;  /* 0x00000017ff1b7290 */ /* 0x000fe40008ffe4ff */
[----:B------:R-:W-:Y:S01]  /*17f0*/  UIADD3.X UR21, UPT, UPT, URZ, UR23, URZ, UP0, !UPT ;  /* 0x00000017ff157290 */ /* 0x000fe200087fe4ff */
[----:B-1----:R-:W-:Y:S01]  /*1800*/  SHF.L.U32 R2, R15, 0x1f, RZ ;  /* 0x0000001f0f027819 */ /* 0x002fe200000006ff */
[----:B------:R-:W-:Y:S01]  /*1810*/  UMOV UR18, 0x0 ;  /* 0x0000000000127882 */ /* 0x000fe20000000000 */
[----:B------:R-:W-:Y:S01]  /*1820*/  UMOV UR19, 0x10000000 ;  /* 0x1000000000137882 */ /* 0x000fe20000000000 */
[----:B------:R-:W-:Y:S01]  /*1830*/  UMOV UR12, UR36 ;  /* 0x00000024000c7c82 */ /* 0x000fe20008000000 */
[----:B------:R1:W1:Y:S01]  /*1840*/  SYNCS.PHASECHK.TRANS64.TRYWAIT P0, [UR8+0x18], R2 ;  /* 0x00001802ff0075a7 */ /* 0x0002620008001108 */
[----:B------:R-:W-:Y:S01]  /*1850*/  ULEA UR8, UR17, UR4, 0xb ;  /* 0x0000000411087291 */ /* 0x000fe2000f8e58ff */
[----:B------:R-:W-:Y:S01]  /*1860*/  UMOV UR9, UR33 ;  /* 0x0000002100097c82 */ /* 0x000fe20008000000 */
[----:B------:R-:W-:-:S02]  /*1870*/  UMOV UR10, UR34 ;  /* 0x00000022000a7c82 */ /* 0x000fc40008000000 */
[----:B------:R-:W-:Y:S02]  /*1880*/  UIADD3 UR32, UPT, UPT, UR8, 0x2400, URZ ;  /* 0x0000240008207890 */ /* 0x000fe4000fffe0ff */
[----:B------:R-:W-:Y:S02]  /*1890*/  UIADD3 UR8, UPT, UPT, UR8, 0x3c00, URZ ;  /* 0x00003c0008087890 */ /* 0x000fe4000fffe0ff */
[----:B------:R-:W-:Y:S01]  /*18a0*/  UIADD3 UR16, UPT, UPT, UR16, 0x1, URZ ;  /* 0x0000000110107890 */ /* 0x000fe2000fffe0ff */
[----:B------:R-:W-:Y:S01]  /*18b0*/  UMOV UR24, UR5 ;  /* 0x0000000500187c82 */ /* 0x000fe20008000000 */
[----:B------:R-:W-:Y:S02]  /*18c0*/  UMOV UR17, UR6 ;  /* 0x0000000600117c82 */ /* 0x000fe40008000000 */
[----:B------:R-:W-:Y:S01]  /*18d0*/  UISETP.NE.AND UP0, UPT, UR16, UR5, UPT ;  /* 0x000000051000728c */ /* 0x000fe2000bf05270 */
[----:B------:R1:W-:Y:S02]  /*18e0*/  UTMALDG.3D [UR32], [UR26], desc[UR18] ;  /* 0x000012201a0075b4 */ /* 0x0003e40008011000 */
[----:B------:R1:W-:Y:S06]  /*18f0*/  UTMALDG.3D [UR8], [UR20], desc[UR18] ;  /* 0x00001208140075b4 */ /* 0x0003ec0008011000 */
[----:B------:R-:W-:Y:S05]  /*1900*/  BRA.U UP0, `(.L_x_25) ;  /* 0xfffffffd00647547 */ /* 0x000fea000b83ffff */
.L_x_20:
[----:B-1----:R-:W-:Y:S01]  /*1910*/  ULEA UR8, UR6, UR4, 0x3 ;  /* 0x0000000406087291 */ /* 0x002fe2000f8e18ff */
[----:B------:R-:W-:Y:S01]  /*1920*/  SHF.L.U32 R2, R15, 0x1f, RZ ;  /* 0x0000001f0f027819 */ /* 0x000fe200000006ff */
[----:B------:R-:W-:Y:S01]  /*1930*/  @!P1 SYNCS.ARRIVE.TRANS64.A1T0 RZ, [UR4+0x48], RZ ;  /* 0x000048ffffff99a7 */ /* 0x000fe20008100004 */
[----:B------:R-:W-:-:S06]  /*1940*/  UISETP.GT.AND UP0, UPT, UR15, UR14, UPT ;  /* 0x0000000e0f00728c */ /* 0x000fcc000bf04270 */
[----:B--2---:R1:W2:Y:S03]  /*1950*/  SYNCS.PHASECHK.TRANS64.TRYWAIT P0, [UR8+0x18], R2 ;  /* 0x00001802ff0075a7 */ /* 0x0042a60008001108 */
[----:B------:R-:W-:Y:S05]  /*1960*/  BRA.U !UP0, `(.L_x_26) ;  /* 0x0000000108a87547 */ /* 0x000fea000b800000 */
[----:B------:R-:W-:Y:S01]  /*1970*/  UIADD3 UR21, UPT, UPT, UR7, UR24, URZ ;  /* 0x0000001807157290 */ /* 0x000fe2000fffe0ff */
[----:B------:R-:W-:-:S11]  /*1980*/  UMOV UR25, UR6 ;  /* 0x0000000600197c82 */ /* 0x000fd60008000000 */
.L_x_31:
[----:B-1----:R-:W-:Y:S01]  /*1990*/  ULEA UR17, UR25, UR4, 0x3 ;  /* 0x0000000419117291 */ /* 0x002fe2000f8e18ff */
[----:B--2---:R-:W-:Y:S01]  /*19a0*/  @!P5 MOV R3, 0x1000 ;  /* 0x000010000003d802 */ /* 0x004fe20000000f00 */
[----:B--2---:R-:W-:Y:S10]  /*19b0*/  @P0 BRA `(.L_x_27) ;  /* 0x00000000000c0947 */ /* 0x004ff40003800000 */
[----:B------:R-:W-:-:S04]  /*19c0*/  SHF.L.U32 R5, R15, 0x1f, RZ ;  /* 0x0000001f0f057819 */ /* 0x000fc800000006ff */
[----:B------:R-:W2:Y:S02]  /*19d0*/  SYNCS.PHASECHK.TRANS64.TRYWAIT P0, [UR17+0x18], R5 ;  /* 0x00001805ff0075a7 */ /* 0x000ea40008001111 */
[----:B--2---:R-:W-:Y:S05]  /*19e0*/  @!P0 BRA `(.L_x_28) ;  /* 0x0000004400a48947 */ /* 0x004fea0003800000 */
.L_x_27:
[----:B------:R2:W-:Y:S01]  /*19f0*/  @!P5 SYNCS.ARRIVE.TRANS64 RZ, [UR17], R3 ;  /* 0x00000003ffffd9a7 */ /* 0x0005e20008000011 */
[----:B------:R-:W-:Y:S04]  /*1a00*/  BSSY.RECONVERGENT B0, `(.L_x_29) ;  /* 0x0000003000007945 */ /* 0x000fe80003800200 */
[----:B------:R-:W-:Y:S05]  /*1a10*/  @P4 BRA `(.L_x_30) ;  /* 0x0000000000044947 */ /* 0x000fea0003800000 */
[----:B------:R-:W-:Y:S05]  /*1a20*/  BPT.TRAP 0x1 ;  /* 0x000000040000795c */ /* 0x000fea0000300000 */
.L_x_30:
[----:B------:R-:W-:Y:S05]  /*1a30*/  BSYNC.RECONVERGENT B0 ;  /* 0x0000000000007941 */ /* 0x000fea0003800200 */
.L_x_29:
        /* <DEDUP_REMOVED lines=20> */
[----:B------:R-:W-:Y:S01]  /*1b80*/  UIADD3 UR8, UPT, UPT, UR8, 0x3c00, URZ ;  /* 0x00003c0008087890 */ /* 0x000fe2000fffe0ff */
[----:B------:R-:W-:Y:S01]  /*1b90*/  UMOV UR9, UR17 ;  /* 0x0000001100097c82 */ /* 0x000fe20008000000 */
[----:B------:R-:W-:Y:S01]  /*1ba0*/  UMOV UR10, UR18 ;  /* 0x00000012000a7c82 */ /* 0x000fe20008000000 */
[----:B------:R-:W-:Y:S01]  /*1bb0*/  UIADD3 UR24, UPT, UPT, UR24, 0x1, URZ ;  /* 0x0000000118187890 */ /* 0x000fe2000fffe0ff */
[----:B------:R-:W-:-:S03]  /*1bc0*/  UMOV UR25, UR6 ;  /* 0x0000000600197c82 */ /* 0x000fc60008000000 */
[----:B------:R1:W-:Y:S01]  /*1bd0*/  UTMALDG.3D [UR16], [UR30], desc[UR26] ;  /* 0x00001a101e0075b4 */ /* 0x0003e20008011000 */
[----:B------:R-:W-:Y:S01]  /*1be0*/  UISETP.NE.AND UP0, UPT, UR24, UR21, UPT ;  /* 0x000000151800728c */ /* 0x000fe2000bf05270 */
[----:B------:R1:W-:Y:S08]  /*1bf0*/  UTMALDG.3D [UR8], [UR28], desc[UR26] ;  /* 0x00001a081c0075b4 */ /* 0x0003f00008011000 */
[----:B------:R-:W-:Y:S05]  /*1c00*/  BRA.U UP0, `(.L_x_31) ;  /* 0xfffffffd00607547 */ /* 0x000fea000b83ffff */
.L_x_26:
[C---:B-1----:R-:W-:Y:S01]  /*1c10*/  LEA R2, R14.reuse, UR4, 0x3 ;  /* 0x000000040e027c11 */ /* 0x042fe2000f8e18ff */
[----:B------:R-:W-:Y:S01]  /*1c20*/  NOP ;  /* 0x0000000000007918 */ /* 0x000fe20000000000 */
[----:B--2---:R-:W-:Y:S02]  /*1c30*/  SHF.L.U32 R3, R13, 0x1f, RZ ;  /* 0x0000001f0d037819 */ /* 0x004fe400000006ff */
[----:B------:R-:W-:Y:S02]  /*1c40*/  LEA R4, R14, UR4, 0x4 ;  /* 0x000000040e047c11 */ /* 0x000fe4000f8e20ff */
[----:B------:R-:W1:Y:S02]  /*1c50*/  SYNCS.PHASECHK.TRANS64.TRYWAIT P0, [R2+URZ+0x50], R3 ;  /* 0x00005003020075a7 */ /* 0x000e6400080011ff */
[----:B-1----:R-:W-:Y:S05]  /*1c60*/  @!P0 BRA `(.L_x_32) ;  /* 0x00000044001c8947 */ /* 0x002fea0003800000 */
.L_x_97:
[----:B------:R-:W2:Y:S01]  /*1c70*/  LDS.128 R4, [R4+0xe0] ;  /* 0x0000e00004047984 */ /* 0x000ea20000000c00 */
[----:B---3--:R-:W-:Y:S01]  /*1c80*/  ISETP.GE.AND P0, PT, R40, 0x1, PT ;  /* 0x000000012800780c */ /* 0x008fe20003f06270 */
[----:B-1----:R-:W-:Y:S01]  /*1c90*/  VIADD R2, R2, 0x60 ;  /* 0x0000006002027836 */ /* 0x002fe20000000000 */
[----:B------:R-:W-:Y:S01]  /*1ca0*/  @!PT LDS RZ, [RZ] ;  /* 0x00000000fffff984 */ /* 0x000fe20000000800 */
[----:B------:R-:W-:Y:S01]  /*1cb0*/  @!PT LDS RZ, [RZ] ;  /* 0x00000000fffff984 */ /* 0x000fe20000000800 */
[----:B------:R-:W-:Y:S01]  /*1cc0*/  @!PT LDS RZ, [RZ] ;  /* 0x00000000fffff984 */ /* 0x000fe20000000800 */
[----:B------:R-:W-:Y:S01]  /*1cd0*/  @!PT LDS RZ, [RZ] ;  /* 0x00000000fffff984 */ /* 0x000fe20000000800 */
[----:B------:R1:W-:Y:S06]  /*1ce0*/  MEMBAR.ALL.CTA ;  /* 0x0000000000007992 */ /* 0x0003ec0000008000 */
[----:B-1----:R-:W1:Y:S01]  /*1cf0*/  FENCE.VIEW.ASYNC.S ;  /* 0x00000000000073c6 */ /* 0x002e620000000000 */
[----:B------:R-:W-:-:S04]  /*1d00*/  PRMT R2, RZ, 0x654, R2 ;  /* 0x00000654ff027816 */ /* 0x000fc80000000002 */
[----:B-1----:R1:W-:Y:S01]  /*1d10*/  SYNCS.ARRIVE.TRANS64.RED.A1T0 RZ, [R2+URZ], RZ ;  /* 0x000000ff02ff79a7 */ /* 0x0023e200081004ff */
[----:B--2---:R-:W-:-:S13]  /*1d20*/  LOP3.LUT P2, RZ, R6, 0x1, RZ, 0xc0, !PT ;  /* 0x0000000106ff7812 */ /* 0x004fda000784c0ff */
[----:B------:R-:W-:Y:S01]  /*1d30*/  @P2 SHF.R.U32.HI R3, RZ, 0x10, R5 ;  /* 0x00000010ff032819 */ /* 0x000fe20000011605 */
[----:B------:R-:W-:Y:S01]  /*1d40*/  VOTEU.ANY UP0, P2 ;  /* 0x0000000000ff7886 */ /* 0x000fe20001000100 */
[----:B------:R-:W-:Y:S02]  /*1d50*/  @P2 MOV R11, R4 ;  /* 0x00000004000b2202 */ /* 0x000fe40000000f00 */
[----:B------:R-:W-:Y:S02]  /*1d60*/  @P2 R2UR.BROADCAST UR8, R3 ;  /* 0x00000000030822ca */ /* 0x000fe400008e0000 */
[----:B------:R-:W-:-:S11]  /*1d70*/  @P2 LOP3.LUT R8, R5, 0xffff, RZ, 0xc0, !PT ;  /* 0x0000ffff05082812 */ /* 0x000fd600078ec0ff */
[----:B------:R-:W-:Y:S01]  /*1d80*/  @UP0 UMOV UR36, UR8 ;  /* 0x0000000800240c82 */ /* 0x000fe20008000000 */
[----:B-1----:R-:W-:Y:S05]  /*1d90*/  @!P0 BRA `(.L_x_33) ;  /* 0x0000000000b88947 */ /* 0x002fea0003800000 */
[----:B------:R-:W4:Y:S01]  /*1da0*/  LDC.64 R4, c[0x0][0xb18] ;  /* 0x0002c600ff047b82 */ /* 0x000f220000000a00 */
[----:B------:R-:W-:-:S07]  /*1db0*/  ISETP.NE.AND P3, PT, R40, 0x1, PT ;  /* 0x000000012800780c */ /* 0x000fce0003f65270 */
[----:B------:R-:W1:Y:S08]  /*1dc0*/  LDC.64 R6, c[0x0][0xb10] ;  /* 0x0002c400ff067b82 */ /* 0x000e700000000a00 */
[----:B------:R-:W2:Y:S08]  /*1dd0*/  LDC R16, c[0x0][0xb20] ;  /* 0x0002c800ff107b82 */ /* 0x000eb00000000800 */
[----:B------:R-:W3:Y:S01]  /*1de0*/  LDC R18, c[0x0][0xb0c] ;  /* 0x0002c300ff127b82 */ /* 0x000ee20000000800 */
[----:B----4-:R-:W-:Y:S01]  /*1df0*/  IMAD.HI.U32 R17, R0, R5, RZ ;  /* 0x0000000500117227 */ /* 0x010fe200078e00ff */
[----:B------:R-:W-:-:S03]  /*1e00*/  ISETP.NE.AND P0, PT, R4, 0x1, PT ;  /* 0x000000010400780c */ /* 0x000fc60003f05270 */
[----:B------:R-:W-:-:S03]  /*1e10*/  IMAD.HI.U32 R5, R8, R5, RZ ;  /* 0x0000000508057227 */ /* 0x000fc600078e00ff */
[----:B------:R-:W4:Y:S01]  /*1e20*/  LDC.64 R2, c[0x0][0xb28] ;  /* 0x0002ca00ff027b82 */ /* 0x000f220000000a00 */
[----:B-1----:R-:W-:-:S04]  /*1e30*/  IMAD.HI.U32 R20, R9, R6, RZ ;  /* 0x0000000609147227 */ /* 0x002fc800078e00ff */
[----:B------:R-:W-:Y:S01]  /*1e40*/  IMAD.HI.U32 R22, R11, R6, RZ ;  /* 0x000000060b167227 */ /* 0x000fe200078e00ff */
[----:B------:R-:W-:Y:S02]  /*1e50*/  SHF.R.U32.HI R20, RZ, R7, R20 ;  /* 0x00000007ff147219 */ /* 0x000fe40000011614 */
[-C--:B--2---:R-:W-:Y:S02]  /*1e60*/  SHF.R.U32.HI R17, RZ, R16.reuse, R17 ;  /* 0x00000010ff117219 */ /* 0x084fe40000011611 */
[----:B------:R-:W-:Y:S02]  /*1e70*/  SHF.R.U32.HI R5, RZ, R16, R5 ;  /* 0x00000010ff057219 */ /* 0x000fe40000011605 */
[----:B------:R-:W-:Y:S02]  /*1e80*/  SEL R17, R0, R17, !P0 ;  /* 0x0000001100117207 */ /* 0x000fe40004000000 */
[----:B------:R-:W-:Y:S02]  /*1e90*/  SHF.R.U32.HI R22, RZ, R7, R22 ;  /* 0x00000007ff167219 */ /* 0x000fe40000011616 */
[----:B---3--:R-:W-:-:S02]  /*1ea0*/  ISETP.NE.AND P1, PT, R18, 0x1, PT ;  /* 0x000000011200780c */ /* 0x008fc40003f25270 */
[----:B------:R-:W-:Y:S02]  /*1eb0*/  SEL R5, R8, R5, !P0 ;  /* 0x0000000508057207 */ /* 0x000fe40004000000 */
[----:B------:R-:W-:Y:S02]  /*1ec0*/  SEL R19, R9, R20, !P1 ;  /* 0x0000001409137207 */ /* 0x000fe40004800000 */
[----:B------:R-:W-:Y:S01]  /*1ed0*/  SEL R7, R11, R22, !P1 ;  /* 0x000000160b077207 */ /* 0x000fe20004800000 */
[----:B----4-:R-:W-:-:S04]  /*1ee0*/  IMAD.HI.U32 R20, R17, R2, RZ ;  /* 0x0000000211147227 */ /* 0x010fc800078e00ff */
[----:B------:R-:W-:Y:S01]  /*1ef0*/  IMAD.HI.U32 R6, R19, R2, RZ ;  /* 0x0000000213067227 */ /* 0x000fe200078e00ff */
[----:B------:R-:W-:-:S04]  /*1f00*/  @P3 SHF.R.U32.HI R17, RZ, R3, R20 ;  /* 0x00000003ff113219 */ /* 0x000fc80000011614 */
[----:B------:R-:W-:Y:S01]  /*1f10*/  @P3 SHF.R.U32.HI R19, RZ, R3, R6 ;  /* 0x00000003ff133219 */ /* 0x000fe20000011606 */
[----:B------:R-:W-:-:S04]  /*1f20*/  IMAD R17, R40, R17, RZ ;  /* 0x0000001128117224 */ /* 0x000fc800078e02ff */
[----:B------:R-:W-:Y:S01]  /*1f30*/  IMAD R6, R40, R19, RZ ;  /* 0x0000001328067224 */ /* 0x000fe200078e02ff */
[C---:B------:R-:W-:Y:S02]  /*1f40*/  ISETP.GE.AND P0, PT, R5.reuse, R17, PT ;  /* 0x000000110500720c */ /* 0x040fe40003f06270 */
[----:B------:R-:W-:Y:S02]  /*1f50*/  IADD3 R17, PT, PT, -R5, RZ, RZ ;  /* 0x000000ff05117210 */ /* 0x000fe40007ffe1ff */
[----:B------:R-:W-:Y:S01]  /*1f60*/  ISETP.GE.OR P0, PT, R7, R6, P0 ;  /* 0x000000060700720c */ /* 0x000fe20000706670 */
[----:B------:R-:W-:-:S04]  /*1f70*/  IMAD.HI.U32 R6, R5, R2, RZ ;  /* 0x0000000205067227 */ /* 0x000fc800078e00ff */
[----:B------:R-:W-:Y:S01]  /*1f80*/  IMAD R8, R4, R17, R8 ;  /* 0x0000001104087224 */ /* 0x000fe200078e0208 */
[----:B------:R-:W-:-:S04]  /*1f90*/  SHF.R.U32.HI R6, RZ, R3, R6 ;  /* 0x00000003ff067219 */ /* 0x000fc80000011606 */
[----:B------:R-:W-:-:S03]  /*1fa0*/  SEL R6, R5, R6, !P3 ;  /* 0x0000000605067207 */ /* 0x000fc60005800000 */
[----:B------:R-:W-:-:S04]  /*1fb0*/  @!P0 IMAD.HI.U32 R16, R7, R2, RZ ;  /* 0x0000000207108227 */ /* 0x000fc800078e00ff */
[----:B------:R-:W-:Y:S01]  /*1fc0*/  IMAD.MOV R2, RZ, RZ, -R6 ;  /* 0x000000ffff027224 */ /* 0x000fe200078e0a06 */
[----:B------:R-:W-:-:S03]  /*1fd0*/  @!P0 SHF.R.U32.HI R16, RZ, R3, R16 ;  /* 0x00000003ff108219 */ /* 0x000fc60000011610 */
[----:B------:R-:W-:Y:S01]  /*1fe0*/  IMAD R2, R40, R2, R5 ;  /* 0x0000000228027224 */ /* 0x000fe200078e0205 */
[----:B------:R-:W-:-:S05]  /*1ff0*/  @!P0 SEL R3, R7, R16, !P3 ;  /* 0x0000001007038207 */ /* 0x000fca0005800000 */
[--C-:B------:R-:W-:Y:S02]  /*2000*/  @!P0 IMAD.IADD R6, R6, 0x1, -R3.reuse ;  /* 0x0000000106068824 */ /* 0x100fe400078e0a03 */
[----:B------:R-:W-:Y:S01]  /*2010*/  @!P0 IMAD R3, R2, R19, R3 ;  /* 0x0000001302038224 */ /* 0x000fe200078e0203 */
[----:B------:R-:W-:Y:S01]  /*2020*/  IADD3 R2, PT, PT, -R7, RZ, RZ ;  /* 0x000000ff07027210 */ /* 0x000fe20007ffe1ff */
[----:B------:R-:W-:Y:S02]  /*2030*/  @!P0 IMAD R5, R40, R6, R7 ;  /* 0x0000000628058224 */ /* 0x000fe400078e0207 */
[----:B------:R-:W-:Y:S02]  /*2040*/  @!P0 IMAD.MOV.U32 R7, RZ, RZ, R3 ;  /* 0x000000ffff078224 */ /* 0x000fe400078e0003 */
[----:B------:R-:W-:Y:S02]  /*2050*/  IMAD R2, R18, R2, R11 ;  /* 0x0000000212027224 */ /* 0x000fe400078e020b */
[----:B------:R-:W-:-:S02]  /*2060*/  IMAD R8, R5, R4, R8 ;  /* 0x0000000405087224 */ /* 0x000fc400078e0208 */
[----:B------:R-:W-:Y:S02]  /*2070*/  IMAD R11, R7, R18, R2 ;  /* 0x00000012070b7224 */ /* 0x000fe400078e0202 */
.L_x_33:
[----:B------:R-:W1:Y:S02]  /*2080*/  LDCU UR8, c[0x0][0xb30] ;  /* 0x00016600ff0877ac */ /* 0x000e640008000800 */
[----:B-1----:R-:W-:-:S09]  /*2090*/  UISETP.NE.AND UP0, UPT, UR8, 0x1, UPT ;  /* 0x000000010800788c */ /* 0x002fd2000bf05270 */
[----:B------:R-:W-:Y:S05]  /*20a0*/  BRA.U UP0, `(.L_x_34) ;  /* 0x0000000100407547 */ /* 0x000fea000b800000 */
[----:B------:R-:W1:Y:S08]  /*20b0*/  LDC.64 R4, c[0x0][0xb10] ;  /* 0x0002c400ff047b82 */ /* 0x000e700000000a00 */
[----:B------:R-:W2:Y:S08]  /*20c0*/  LDC.64 R2, c[0x0][0xb18] ;  /* 0x0002c600ff027b82 */ /* 0x000eb00000000a00 */
[----:B------:R-:W3:Y:S08]  /*20d0*/  LDC R6, c[0x0][0xb20] ;  /* 0x0002c800ff067b82 */ /* 0x000ef00000000800 */
[----:B------:R-:W4:Y:S01]  /*20e0*/  LDC R16, c[0x0][0xb0c] ;  /* 0x0002c300ff107b82 */ /* 0x000f220000000800 */
[----:B-1----:R-:W-:-:S05]  /*20f0*/  IMAD.HI.U32 R4, R11, R4, RZ ;  /* 0x000000040b047227 */ /* 0x002fca00078e00ff */
[----:B------:R-:W-:Y:S01]  /*2100*/  SHF.R.U32.HI R4, RZ, R5, R4 ;  /* 0x00000005ff047219 */ /* 0x000fe20000011604 */
[----:B--2---:R-:W-:Y:S01]  /*2110*/  IMAD.HI.U32 R3, R8, R3, RZ ;  /* 0x0000000308037227 */ /* 0x004fe200078e00ff */
[----:B------:R-:W-:-:S04]  /*2120*/  ISETP.NE.AND P0, PT, R2, 0x1, PT ;  /* 0x000000010200780c */ /* 0x000fc80003f05270 */
[----:B---3--:R-:W-:-:S04]  /*2130*/  SHF.R.U32.HI R3, RZ, R6, R3 ;  /* 0x00000006ff037219 */ /* 0x008fc80000011603 */
[----:B------:R-:W-:Y:S02]  /*2140*/  SEL R3, R8, R3, !P0 ;  /* 0x0000000308037207 */ /* 0x000fe40004000000 */
[----:B----4-:R-:W-:-:S04]  /*2150*/  ISETP.NE.AND P1, PT, R16, 0x1, PT ;  /* 0x000000011000780c */ /* 0x010fc80003f25270 */
[----:B------:R-:W-:-:S05]  /*2160*/  SEL R4, R11, R4, !P1 ;  /* 0x000000040b047207 */ /* 0x000fca0004800000 */
[----:B------:R-:W-:Y:S02]  /*2170*/  IMAD.IADD R5, R3, 0x1, -R4 ;  /* 0x0000000103057824 */ /* 0x000fe400078e0a04 */
[----:B------:R-:W-:Y:S02]  /*2180*/  IMAD.IADD R3, R4, 0x1, -R3 ;  /* 0x0000000104037824 */ /* 0x000fe400078e0a03 */
[----:B------:R-:W-:Y:S02]  /*2190*/  IMAD R11, R5, R16, R11 ;  /* 0x00000010050b7224 */ /* 0x000fe400078e020b */
[----:B------:R-:W-:-:S07]  /*21a0*/  IMAD R8, R3, R2, R8 ;  /* 0x0000000203087224 */ /* 0x000fce00078e0208 */
.L_x_34:
[----:B------:R-:W-:Y:S01]  /*21b0*/  VIADD R14, R14, 0x1 ;  /* 0x000000010e0e7836 */ /* 0x000fe20000000000 */
[----:B------:R-:W-:Y:S01]  /*21c0*/  PLOP3.LUT P1, PT, PT, PT, PT, 0x80, 0x8 ;  /* 0x000000000008781c */ /* 0x000fe20003f2f070 */
[----:B------:R-:W-:Y:S02]  /*21d0*/  IMAD.IADD R99, R11, 0x1, R96 ;  /* 0x000000010b637824 */ /* 0x000fe400078e0260 */
[----:B------:R-:W-:Y:S01]  /*21e0*/  IMAD.IADD R97, R8, 0x1, R81 ;  /* 0x0000000108617824 */ /* 0x000fe200078e0251 */
[----:B------:R-:W-:-:S04]  /*21f0*/  ISETP.NE.AND P0, PT, R14, 0x2, PT ;  /* 0x000000020e00780c */ /* 0x000fc80003f05270 */
[----:B------:R-:W-:Y:S02]  /*2200*/  SEL R2, RZ, 0x1, P0 ;  /* 0x00000001ff027807 */ /* 0x000fe40000000000 */
[----:B------:R-:W-:Y:S02]  /*2210*/  SEL R14, R14, RZ, P0 ;  /* 0x000000ff0e0e7207 */ /* 0x000fe40000000000 */
[----:B------:R-:W-:Y:S01]  /*2220*/  LOP3.LUT R13, R13, R2, RZ, 0x3c, !PT ;  /* 0x000000020d0d7212 */ /* 0x000fe200078e3cff */
[----:B------:R-:W-:Y:S06]  /*2230*/  @P2 BRA `(.L_x_35) ;  /* 0xfffffff000a02947 */ /* 0x000fec000383ffff */
[----:B------:R-:W-:Y:S01]  /*2240*/  UIADD3 UR4, UPT, UPT, UR4, 0x18, URZ ;  /* 0x0000001804047890 */ /* 0x000fe2000fffe0ff */
[----:B------:R-:W-:-:S03]  /*2250*/  SHF.L.U32 R3, R15, 0x1f, RZ ;  /* 0x0000001f0f037819 */ /* 0x000fc600000006ff */
[----:B------:R-:W-:-:S09]  /*2260*/  ULEA UR5, UR6, UR4, 0x3 ;  /* 0x0000000406057291 */ /* 0x000fd2000f8e18ff */
[----:B------:R-:W1:Y:S02]  /*2270*/  SYNCS.PHASECHK.TRANS64.TRYWAIT P0, [UR5], R3 ;  /* 0x00000003ff0075a7 */ /* 0x000e640008001105 */
[----:B-1----:R-:W-:Y:S05]  /*2280*/  @!P0 BRA `(.L_x_36) ;  /* 0x0000003c00a88947 */ /* 0x002fea0003800000 */
.L_x_99:
[----:B------:R-:W-:-:S04]  /*2290*/  UIADD3 UR6, UPT, UPT, UR6, 0x1, URZ ;  /* 0x0000000106067890 */ /* 0x000fc8000fffe0ff */
[----:B------:R-:W-:-:S04]  /*22a0*/  UISETP.NE.AND UP0, UPT, UR6, 0x3, UPT ;  /* 0x000000030600788c */ /* 0x000fc8000bf05270 */
[----:B------:R-:W-:Y:S02]  /*22b0*/  USEL UR7, URZ, 0x1, UP0 ;  /* 0x00000001ff077887 */ /* 0x000fe40008000000 */
[----:B------:R-:W-:-:S04]  /*22c0*/  USEL UR6, UR6, URZ, UP0 ;  /* 0x000000ff06067287 */ /* 0x000fc80008000000 */
[----:B------:R-:W-:Y:S01]  /*22d0*/  ULEA UR5, UR6, UR4, 0x3 ;  /* 0x0000000406057291 */ /* 0x000fe2000f8e18ff */
[----:B------:R-:W-:-:S04]  /*22e0*/  LOP3.LUT R15, R15, UR7, RZ, 0x3c, !PT ;  /* 0x000000070f0f7c12 */ /* 0x000fc8000f8e3cff */
[----:B-1----:R-:W-:-:S04]  /*22f0*/  SHF.L.U32 R3, R15, 0x1f, RZ ;  /* 0x0000001f0f037819 */ /* 0x002fc800000006ff */
[----:B------:R-:W1:Y:S02]  /*2300*/  SYNCS.PHASECHK.TRANS64.TRYWAIT P0, [UR5], R3 ;  /* 0x00000003ff0075a7 */ /* 0x000e640008001105 */
[----:B-1----:R-:W-:Y:S05]  /*2310*/  @!P0 BRA `(.L_x_37) ;  /* 0x0000003c009c8947 */ /* 0x002fea0003800000 */
.L_x_101:
[----:B------:R-:W-:-:S04]  /*2320*/  UIADD3 UR6, UPT, UPT, UR6, 0x1, URZ ;  /* 0x0000000106067890 */ /* 0x000fc8000fffe0ff */
[----:B------:R-:W-:-:S04]  /*2330*/  UISETP.NE.AND UP0, UPT, UR6, 0x3, UPT ;  /* 0x000000030600788c */ /* 0x000fc8000bf05270 */
[----:B------:R-:W-:Y:S02]  /*2340*/  USEL UR5, URZ, 0x1, UP0 ;  /* 0x00000001ff057887 */ /* 0x000fe40008000000 */
[----:B------:R-:W-:-:S04]  /*2350*/  USEL UR6, UR6, URZ, UP0 ;  /* 0x000000ff06067287 */ /* 0x000fc80008000000 */
[----:B------:R-:W-:Y:S01]  /*2360*/  ULEA UR6, UR6, UR4, 0x3 ;  /* 0x0000000406067291 */ /* 0x000fe2000f8e18ff */
[----:B-1----:R-:W-:-:S04]  /*2370*/  LOP3.LUT R3, R15, UR5, RZ, 0x3c, !PT ;  /* 0x000000050f037c12 */ /* 0x002fc8000f8e3cff */
[----:B------:R-:W-:Y:S01]  /*2380*/  SHF.L.U32 R3, R3, 0x1f, RZ ;  /* 0x0000001f03037819 */ /* 0x000fe200000006ff */
[----:B----4-:R-:W-:-:S07]  /*2390*/  IMAD.U32 R0, RZ, RZ, UR6 ;  /* 0x00000006ff007e24 */ /* 0x010fce000f8e00ff */
.L_x_38:
[----:B-1----:R1:W2:Y:S02]  /*23a0*/  SYNCS.PHASECHK.TRANS64.TRYWAIT P0, [R0+URZ], R3 ;  /* 0x00000003000075a7 */ /* 0x0022a400080011ff */
[----:B--2---:R-:W-:Y:S05]  /*23b0*/  @!P0 NANOSLEEP.SYNCS 0x989680 ;  /* 0x009896800000895d */ /* 0x004fea0003900000 */
[----:B------:R-:W2:Y:S02]  /*23c0*/  @!P0 SYNCS.PHASECHK.TRANS64 P0, [R0+URZ], R3 ;  /* 0x00000003000085a7 */ /* 0x000ea400080010ff */
[----:B--2---:R-:W-:Y:S05]  /*23d0*/  @P0 EXIT ;  /* 0x000000000000094d */ /* 0x004fea0003800000 */
[----:B------:R-:W-:Y:S05]  /*23e0*/  BRA `(.L_x_38) ;  /* 0xfffffffc00ec7947 */ /* 0x000fea000383ffff */
.L_x_17:
[----:B------:R-:W-:-:S04]  /*23f0*/  UISETP.NE.AND UP1, UPT, UR37, URZ, UPT ;  /* 0x000000ff2500728c */ /* 0x000fc8000bf25270 */
[----:B------:R-:W-:-:S09]  /*2400*/  UISETP.NE.OR UP1, UPT, UR8, 0x1, UP1 ;  /* 0x000000010800788c */ /* 0x000fd20008f25670 */
[----:B------:R-:W-:Y:S05]  /*2410*/  BRA.U UP1, `(.L_x_39) ;  /* 0x0000000501487547 */ /* 0x000fea000b800000 */
[----:B------:R-:W-:Y:S01]  /*2420*/  ISETP.NE.AND P2, PT, R2, RZ, PT ;  /* 0x000000ff0200720c */ /* 0x000fe20003f45270 */
[----:B------:R-:W-:Y:S01]  /*2430*/  IMAD.MOV.U32 R12, RZ, RZ, 0x1 ;  /* 0x00000001ff0c7424 */ /* 0x000fe200078e00ff */
[----:B------:R-:W-:Y:S02]  /*2440*/  CS2R R10, SRZ ;  /* 0x00000000000a7805 */ /* 0x000fe4000001ff00 */
[----:B------:R-:W-:Y:S01]  /*2450*/  CS2R R8, SRZ ;  /* 0x0000000000087805 */ /* 0x000fe2000001ff00 */
[----:B------:R-:W-:Y:S01]  /*2460*/  UMOV UR4, 0x400 ;  /* 0x0000040000047882 */ /* 0x000fe20000000000 */
[----:B------:R-:W-:Y:S01]  /*2470*/  UMOV UR6, URZ ;  /* 0x000000ff00067c82 */ /* 0x000fe20008000000 */
[----:B------:R-:W-:-:S12]  /*2480*/  ULEA UR37, UR37, UR4, 0x18 ;  /* 0x0000000425257291 */ /* 0x000fd8000f8ec0ff */
.L_x_43:
[----:B------:R-:W-:Y:S02]  /*2490*/  LEA R0, R8, UR37, 0x3 ;  /* 0x0000002508007c11 */ /* 0x000fe4000f8e18ff */
[----:B------:R-:W-:-:S03]  /*24a0*/  SHF.L.U32 R5, R9, 0x1f, RZ ;  /* 0x0000001f09057819 */ /* 0x000fc600000006ff */
[----:B------:R-:W-:Y:S01]  /*24b0*/  VIADD R4, R0, 0xc0 ;  /* 0x000000c000047836 */ /* 0x000fe20000000000 */
[----:B------:R-:W1:Y:S02]  /*24c0*/  SYNCS.PHASECHK.TRANS64.TRYWAIT P0, [R0+URZ+0xb0], R5 ;  /* 0x0000b005000075a7 */ /* 0x000e6400080011ff */
[----:B-1----:R-:W-:Y:S05]  /*24d0*/  @!P0 BRA `(.L_x_40) ;  /* 0x0000003c00448947 */ /* 0x002fea0003800000 */
.L_x_102:
[----:B------:R-:W-:Y:S01]  /*24e0*/  ULEA UR5, UR6, UR37, 0x3 ;  /* 0x0000002506057291 */ /* 0x000fe2000f8e18ff */
[----:B------:R-:W-:Y:S02]  /*24f0*/  PRMT R4, RZ, 0x654, R4 ;  /* 0x00000654ff047816 */ /* 0x000fe40000000004 */
[----:B-1----:R-:W-:Y:S01]  /*2500*/  SHF.L.U32 R5, R12, 0x1f, RZ ;  /* 0x0000001f0c057819 */ /* 0x002fe200000006ff */
[----:B------:R-:W-:Y:S01]  /*2510*/  UIADD3 UR4, UPT, UPT, UR5, 0x50, URZ ;  /* 0x0000005005047890 */ /* 0x000fe2000fffe0ff */
[----:B------:R1:W-:Y:S05]  /*2520*/  SYNCS.ARRIVE.TRANS64.RED.A1T0 RZ, [R4+URZ], RZ ;  /* 0x000000ff04ff79a7 */ /* 0x0003ea00081004ff */
[----:B------:R-:W-:Y:S01]  /*2530*/  IMAD.U32 R7, RZ, RZ, UR4 ;  /* 0x00000004ff077e24 */ /* 0x000fe2000f8e00ff */
[----:B------:R-:W2:Y:S04]  /*2540*/  SYNCS.PHASECHK.TRANS64.TRYWAIT P0, [UR5+0x60], R5 ;  /* 0x00006005ff0075a7 */ /* 0x000ea80008001105 */
[----:B------:R-:W-:Y:S01]  /*2550*/  PRMT R6, R2, 0x654, R7 ;  /* 0x0000065402067816 */ /* 0x000fe20000000007 */
[----:B-1----:R-:W-:Y:S01]  /*2560*/  @!P2 IMAD.MOV.U32 R4, RZ, RZ, 0x10 ;  /* 0x00000010ff04a424 */ /* 0x002fe200078e00ff */
[----:B--2---:R-:W-:Y:S06]  /*2570*/  @!P0 BRA `(.L_x_41) ;  /* 0x0000003c00308947 */ /* 0x004fec0003800000 */
.L_x_104:
[----:B------:R-:W-:Y:S01]  /*2580*/  ULEA UR4, UR6, UR37, 0x4 ;  /* 0x0000002506047291 */ /* 0x000fe2000f8e20ff */
[----:B------:R-:W-:Y:S01]  /*2590*/  SEL R3, R6, R3, !P2 ;  /* 0x0000000306037207 */ /* 0x000fe20005000000 */
[----:B------:R-:W-:Y:S01]  /*25a0*/  UIADD3 UR5, UPT, UPT, UR5, 0x50, URZ ;  /* 0x0000005005057890 */ /* 0x000fe2000fffe0ff */
[----:B-1----:R-:W-:Y:S01]  /*25b0*/  LEA R0, R11, UR37, 0x3 ;  /* 0x000000250b007c11 */ /* 0x002fe2000f8e18ff */
[----:B------:R-:W-:Y:S01]  /*25c0*/  UIADD3 UR4, UPT, UPT, UR4, 0xe0, URZ ;  /* 0x000000e004047890 */ /* 0x000fe2000fffe0ff */
[----:B------:R-:W-:Y:S01]  /*25d0*/  SHF.L.U32 R5, R10, 0x1f, RZ ;  /* 0x0000001f0a057819 */ /* 0x000fe200000006ff */
[----:B------:R1:W-:Y:S01]  /*25e0*/  @!P2 SYNCS.ARRIVE.TRANS64.RED RZ, [R3+URZ], R4 ;  /* 0x0000000403ffa9a7 */ /* 0x0003e200080004ff */
[----:B------:R-:W-:Y:S01]  /*25f0*/  UIADD3 UR6, UPT, UPT, UR6, 0x1, URZ ;  /* 0x0000000106067890 */ /* 0x000fe2000fffe0ff */
[----:B------:R-:W-:-:S03]  /*2600*/  VIADD R8, R8, 0x1 ;  /* 0x0000000108087836 */ /* 0x000fc60000000000 */
[----:B------:R-:W-:Y:S02]  /*2610*/  UISETP.NE.AND UP0, UPT, UR6, 0x2, UPT ;  /* 0x000000020600788c */ /* 0x000fe4000bf05270 */
[----:B------:R-:W-:Y:S06]  /*2620*/  UGETNEXTWORKID.BROADCAST [UR4], [UR5] ;  /* 0x00000000040073ca */ /* 0x000fec0008000100 */
[----:B------:R-:W-:Y:S01]  /*2630*/  USEL UR4, URZ, 0x1, UP0 ;  /* 0x00000001ff047887 */ /* 0x000fe20008000000 */
[----:B------:R-:W-:Y:S01]  /*2640*/  ISETP.NE.AND P0, PT, R8, 0x2, PT ;  /* 0x000000020800780c */ /* 0x000fe20003f05270 */
[----:B------:R-:W-:Y:S01]  /*2650*/  USEL UR6, UR6, URZ, UP0 ;  /* 0x000000ff06067287 */ /* 0x000fe20008000000 */
[----:B------:R-:W2:Y:S03]  /*2660*/  SYNCS.PHASECHK.TRANS64.TRYWAIT P1, [R0+URZ+0x50], R5 ;  /* 0x00005005000075a7 */ /* 0x000ea600080211ff */
[----:B------:R-:W-:Y:S01]  /*2670*/  LOP3.LUT R12, R12, UR4, RZ, 0x3c, !PT ;  /* 0x000000040c0c7c12 */ /* 0x000fe2000f8e3cff */
[----:B-12---:R-:W-:Y:S07]  /*2680*/  @!P1 BRA `(.L_x_42) ;  /* 0x0000003c00049947 */ /* 0x006fee0003800000 */
.L_x_105:
[C---:B------:R-:W-:Y:S01]  /*2690*/  LEA R4, R11.reuse, UR37, 0x4 ;  /* 0x000000250b047c11 */ /* 0x040fe2000f8e20ff */
[----:B-1----:R-:W-:Y:S01]  /*26a0*/  VIADD R0, R0, 0x60 ;  /* 0x0000006000007836 */ /* 0x002fe20000000000 */
[----:B------:R-:W-:Y:S01]  /*26b0*/  SEL R8, R8, RZ, P0 ;  /* 0x000000ff08087207 */ /* 0x000fe20000000000 */
[----:B------:R-:W-:-:S03]  /*26c0*/  VIADD R11, R11, 0x1 ;  /* 0x000000010b0b7836 */ /* 0x000fc60000000000 */
[----:B------:R-:W1:Y:S01]  /*26d0*/  LDS.128 R4, [R4+0xe0] ;  /* 0x0000e00004047984 */ /* 0x000e620000000c00 */
[----:B------:R-:W-:Y:S02]  /*26e0*/  PRMT R0, RZ, 0x654, R0 ;  /* 0x00000654ff007816 */ /* 0x000fe40000000000 */
[C---:B------:R-:W-:Y:S01]  /*26f0*/  ISETP.NE.AND P1, PT, R11.reuse, 0x2, PT ;  /* 0x000000020b00780c */ /* 0x040fe20003f25270 */
[----:B------:R-:W-:Y:S01]  /*2700*/  @!PT LDS RZ, [RZ] ;  /* 0x00000000fffff984 */ /* 0x000fe20000000800 */
[----:B------:R-:W-:Y:S01]  /*2710*/  @!PT LDS RZ, [RZ] ;  /* 0x00000000fffff984 */ /* 0x000fe20000000800 */
[----:B------:R-:W-:Y:S01]  /*2720*/  @!PT LDS RZ, [RZ] ;  /* 0x00000000fffff984 */ /* 0x000fe20000000800 */
[----:B------:R-:W-:Y:S01]  /*2730*/  @!PT LDS RZ, [RZ] ;  /* 0x00000000fffff984 */ /* 0x000fe20000000800 */
[----:B------:R2:W-:Y:S06]  /*2740*/  MEMBAR.ALL.CTA ;  /* 0x0000000000007992 */ /* 0x0005ec0000008000 */
[----:B--2---:R-:W2:Y:S01]  /*2750*/  FENCE.VIEW.ASYNC.S ;  /* 0x00000000000073c6 */ /* 0x004ea20000000000 */
[----:B------:R-:W-:Y:S01]  /*2760*/  SEL R11, R11, RZ, P1 ;  /* 0x000000ff0b0b7207 */ /* 0x000fe20000800000 */
[----:B--2---:R2:W-:Y:S01]  /*2770*/  SYNCS.ARRIVE.TRANS64.RED.A1T0 RZ, [R0+URZ], RZ ;  /* 0x000000ff00ff79a7 */ /* 0x0045e200081004ff */
[----:B-1----:R-:W-:-:S02]  /*2780*/  LOP3.LUT P3, RZ, R6, 0x1, RZ, 0xc0, !PT ;  /* 0x0000000106ff7812 */ /* 0x002fc4000786c0ff */
[----:B------:R-:W-:-:S04]  /*2790*/  SEL R5, RZ, 0x1, P1 ;  /* 0x00000001ff057807 */ /* 0x000fc80000800000 */
[----:B------:R-:W-:Y:S02]  /*27a0*/  LOP3.LUT R10, R10, R5, RZ, 0x3c, !PT ;  /* 0x000000050a0a7212 */ /* 0x000fe400078e3cff */
[----:B--2---:R-:W-:-:S04]  /*27b0*/  SEL R0, RZ, 0x1, P0 ;  /* 0x00000001ff007807 */ /* 0x004fc80000000000 */
[----:B------:R-:W-:Y:S01]  /*27c0*/  LOP3.LUT R9, R9, R0, RZ, 0x3c, !PT ;  /* 0x0000000009097212 */ /* 0x000fe200078e3cff */
[----:B------:R-:W-:Y:S06]  /*27d0*/  @P3 BRA `(.L_x_43) ;  /* 0xfffffffc002c3947 */ /* 0x000fec000383ffff */
[----:B------:R-:W-:Y:S01]  /*27e0*/  ULEA UR5, UR6, UR37, 0x3 ;  /* 0x0000002506057291 */ /* 0x000fe2000f8e18ff */
[----:B------:R-:W-:-:S08]  /*27f0*/  SHF.L.U32 R3, R12, 0x1f, RZ ;  /* 0x0000001f0c037819 */ /* 0x000fd000000006ff */
[----:B------:R-:W1:Y:S02]  /*2800*/  SYNCS.PHASECHK.TRANS64 P0, [UR5+0x60], R3 ;  /* 0x00006003ff0075a7 */ /* 0x000e640008001005 */
[----:B-1----:R-:W-:Y:S05]  /*2810*/  @P0 BRA `(.L_x_44) ;  /* 0x0000000000080947 */ /* 0x002fea0003800000 */
[----:B------:R-:W1:Y:S02]  /*2820*/  SYNCS.PHASECHK.TRANS64.TRYWAIT P0, [UR5+0x60], R3 ;  /* 0x00006003ff0075a7 */ /* 0x000e640008001105 */
[----:B-1----:R-:W-:Y:S05]  /*2830*/  @!P0 BRA `(.L_x_45) ;  /* 0x0000003800ac8947 */ /* 0x002fea0003800000 */
.L_x_44:
[----:B------:R-:W-:-:S04]  /*2840*/  UIADD3 UR4, UPT, UPT, UR6, 0x1, URZ ;  /* 0x0000000106047890 */ /* 0x000fc8000fffe0ff */
[----:B------:R-:W-:-:S04]  /*2850*/  UISETP.NE.AND UP0, UPT, UR4, 0x2, UPT ;  /* 0x000000020400788c */ /* 0x000fc8000bf05270 */
[----:B------:R-:W-:Y:S02]  /*2860*/  USEL UR7, URZ, 0x1, UP0 ;  /* 0x00000001ff077887 */ /* 0x000fe40008000000 */
[----:B------:R-:W-:-:S04]  /*2870*/  USEL UR4, UR4, URZ, UP0 ;  /* 0x000000ff04047287 */ /* 0x000fc80008000000 */
[----:B------:R-:W-:Y:S01]  /*2880*/  ULEA UR4, UR4, UR37, 0x3 ;  /* 0x0000002504047291 */ /* 0x000fe2000f8e18ff */
[----:B-1----:R-:W-:-:S04]  /*2890*/  LOP3.LUT R3, R12, UR7, RZ, 0x3c, !PT ;  /* 0x000000070c037c12 */ /* 0x002fc8000f8e3cff */
[----:B------:R-:W-:-:S04]  /*28a0*/  SHF.L.U32 R0, R3, 0x1f, RZ ;  /* 0x0000001f03007819 */ /* 0x000fc800000006ff */
[----:B------:R-:W1:Y:S02]  /*28b0*/  SYNCS.PHASECHK.TRANS64 P0, [UR4+0x60], R0 ;  /* 0x00006000ff0075a7 */ /* 0x000e640008001004 */
[----:B-1----:R-:W-:Y:S05]  /*28c0*/  @P0 EXIT ;  /* 0x000000000000094d */ /* 0x002fea0003800000 */
[----:B------:R-:W-:Y:S02]  /*28d0*/  SHF.L.U32 R3, R3, 0x1f, RZ ;  /* 0x0000001f03037819 */ /* 0x000fe400000006ff */
[----:B------:R-:W-:-:S07]  /*28e0*/  MOV R0, UR4 ;  /* 0x0000000400007c02 */ /* 0x000fce0008000f00 */
.L_x_46:
[----:B-1----:R1:W2:Y:S02]  /*28f0*/  SYNCS.PHASECHK.TRANS64.TRYWAIT P0, [R0+URZ+0x60], R3 ;  /* 0x00006003000075a7 */ /* 0x0022a400080011ff */
[----:B--2---:R-:W-:Y:S05]  /*2900*/  @!P0 NANOSLEEP.SYNCS 0x989680 ;  /* 0x009896800000895d */ /* 0x004fea0003900000 */
[----:B------:R-:W2:Y:S02]  /*2910*/  @!P0 SYNCS.PHASECHK.TRANS64 P0, [R0+URZ+0x60], R3 ;  /* 0x00006003000085a7 */ /* 0x000ea400080010ff */
[----:B--2---:R-:W-:Y:S05]  /*2920*/  @P0 EXIT ;  /* 0x000000000000094d */ /* 0x004fea0003800000 */
[----:B------:R-:W-:Y:S05]  /*2930*/  BRA `(.L_x_46) ;  /* 0xfffffffc00ec7947 */ /* 0x000fea000383ffff */
.L_x_39:
[----:B------:R-:W-:-:S09]  /*2940*/  UISETP.NE.AND UP1, UPT, UR8, URZ, UPT ;  /* 0x000000ff0800728c */ /* 0x000fd2000bf25270 */
[----:B------:R-:W-:Y:S05]  /*2950*/  BRA.U UP1, `(.L_x_47) ;  /* 0x0000000d01787547 */ /* 0x000fea000b800000 */
[----:B------:R-:W-:Y:S01]  /*2960*/  UMOV UR4, 0x40 ;  /* 0x0000004000047882 */ /* 0x000fe20000000000 */
[----:B------:R-:W-:Y:S01]  /*2970*/  NOP ;  /* 0x0000000000007918 */ /* 0x000fe20000000000 */
[----:B------:R-:W-:Y:S01]  /*2980*/  ULEA UR4, UR37, UR4, 0x18 ;  /* 0x0000000425047291 */ /* 0x000fe2000f8ec0ff */
[----:B------:R-:W-:Y:S02]  /*2990*/  UMOV UR5, 0x400 ;  /* 0x0000040000057882 */ /* 0x000fe40000000000 */
[----:B------:R-:W-:-:S06]  /*29a0*/  ULEA UR37, UR37, UR5, 0x18 ;  /* 0x0000000525257291 */ /* 0x000fcc000f8ec0ff */
[----:B------:R-:W1:Y:S02]  /*29b0*/  LDS.U8 R0, [UR4+0x1c] ;  /* 0x00001c04ff007984 */ /* 0x000e640008000000 */
[----:B-1----:R-:W-:-:S13]  /*29c0*/  ISETP.NE.AND P0, PT, R0, RZ, PT ;  /* 0x000000ff0000720c */ /* 0x002fda0003f05270 */
[----:B------:R-:W-:Y:S05]  /*29d0*/  @P0 BRA `(.L_x_48) ;  /* 0x0000000000580947 */ /* 0x000fea0003800000 */
[----:B------:R-:W-:-:S13]  /*29e0*/  ELECT P0, URZ, PT ;  /* 0x0000000000ff782f */ /* 0x000fda0003800000 */
[----:B------:R-:W-:Y:S05]  /*29f0*/  @!P0 BRA `(.L_x_49) ;  /* 0x0000000000608947 */ /* 0x000fea0003800000 */
[----:B------:R-:W-:Y:S01]  /*2a00*/  UMOV UR5, 0x10 ;  /* 0x0000001000057882 */ /* 0x000fe20000000000 */
[----:B------:R-:W-:Y:S01]  /*2a10*/  HFMA2 R0, -RZ, RZ, 0, 5.9604644775390625e-08 ;  /* 0x00000001ff007431 */ /* 0x000fe200000001ff */
[----:B------:R-:W-:-:S03]  /*2a20*/  MOV R2, 0xffff ;  /* 0x0000ffff00027802 */ /* 0x000fc60000000f00 */
[----:B------:R-:W-:Y:S04]  /*2a30*/  DEPBAR.LE SB1, 0x36 ;  /* 0x00009d800000791a */ /* 0x000fe80000000000 */
[----:B------:R-:W1:Y:S02]  /*2a40*/  UTCATOMSWS.FIND_AND_SET.ALIGN UP0, UR5, UR5 ;  /* 0x00000005000575e3 */ /* 0x000e640008000800 */
[----:B-1----:R-:W-:Y:S01]  /*2a50*/  MOV R3, UR5 ;  /* 0x0000000500037c02 */ /* 0x002fe20008000f00 */
[----:B------:R-:W-:Y:S06]  /*2a60*/  BRA.U UP0, `(.L_x_50) ;  /* 0x0000000100187547 */ /* 0x000fec000b800000 */
.L_x_51:
[----:B------:R-:W-:Y:S05]  /*2a70*/  NANOSLEEP 0x64 ;  /* 0x000000640000795d */ /* 0x000fea0003800000 */
[----:B------:R-:W-:-:S05]  /*2a80*/  UMOV UR5, 0x10 ;  /* 0x0000001000057882 */ /* 0x000fca0000000000 */
[----:B------:R-:W-:Y:S04]  /*2a90*/  DEPBAR.LE SB1, 0x36 ;  /* 0x00009d800000791a */ /* 0x000fe80000000000 */
[----:B------:R-:W1:Y:S02]  /*2aa0*/  UTCATOMSWS.FIND_AND_SET.ALIGN UP0, UR5, UR5 ;  /* 0x00000005000575e3 */ /* 0x000e640008000800 */
[----:B-1----:R-:W-:Y:S01]  /*2ab0*/  MOV R3, UR5 ;  /* 0x0000000500037c02 */ /* 0x002fe20008000f00 */
[----:B------:R-:W-:Y:S05]  /*2ac0*/  BRA.U !UP0, `(.L_x_51) ;  /* 0xfffffffd08e87547 */ /* 0x000fea000b83ffff */
.L_x_50:
[-C--:B------:R-:W-:Y:S02]  /*2ad0*/  SHF.L.U32 R2, R2, R3.reuse, RZ ;  /* 0x0000000302027219 */ /* 0x080fe400000006ff */
[----:B------:R-:W-:Y:S01]  /*2ae0*/  SHF.L.U32 R0, R0, R3, RZ ;  /* 0x0000000300007219 */ /* 0x000fe200000006ff */
[----:B------:R-:W-:Y:S02]  /*2af0*/  IMAD.SHL.U32 R3, R3, 0x20, RZ ;  /* 0x0000002003037824 */ /* 0x000fe400078e00ff */
[----:B------:R1:W-:Y:S04]  /*2b00*/  ATOMS.OR RZ, [UR4+0x14], R2 ;  /* 0x00001402ffff798c */ /* 0x0003e8000b000004 */
[----:B------:R1:W-:Y:S04]  /*2b10*/  ATOMS.OR RZ, [UR4+0x18], R0 ;  /* 0x00001800ffff798c */ /* 0x0003e8000b000004 */
[----:B------:R1:W-:Y:S01]  /*2b20*/  STS [UR37+0x100], R3 ;  /* 0x00010003ff007988 */ /* 0x0003e20008000825 */
[----:B------:R-:W-:Y:S05]  /*2b30*/  BRA `(.L_x_49) ;  /* 0x0000000000107947 */ /* 0x000fea0003800000 */
.L_x_48:
[----:B------:R-:W-:Y:S02]  /*2b40*/  MOV R0, 0xffffffff ;  /* 0xffffffff00007802 */ /* 0x000fe40000000f00 */
[----:B------:R-:W-:-:S03]  /*2b50*/  MOV R2, 0x2b80 ;  /* 0x00002b8000027802 */ /* 0x000fc60000000f00 */
[----:B------:R1:W-:Y:S04]  /*2b60*/  STS [UR37+0x100], R0 ;  /* 0x00010000ff007988 */ /* 0x0003e80008000825 */
[----:B-1-3-5:R-:W-:Y:S05]  /*2b70*/  CALL.REL.NOINC `($__internal_1_$__cuda_sm10x_tcgen05_guardrail_trap_phase_invalid_during_alloc) ;  /* 0x0000003c00287944 */ /* 0x02afea0003c00000 */
.L_x_49:
[----:B------:R-:W-:Y:S05]  /*2b80*/  WARPSYNC.ALL ;  /* 0x0000000000007948 */ /* 0x000fea0003800000 */
[----:B------:R-:W2:Y:S01]  /*2b90*/  S2UR UR6, SR_CgaCtaId ;  /* 0x00000000000679c3 */ /* 0x000ea20000008800 */
[----:B------:R-:W-:Y:S01]  /*2ba0*/  UMOV UR4, 0x400 ;  /* 0x0000040000047882 */ /* 0x000fe20000000000 */
[----:B------:R-:W-:-:S06]  /*2bb0*/  NOP ;  /* 0x0000000000007918 */ /* 0x000fcc0000000000 */
[----:B------:R-:W-:Y:S06]  /*2bc0*/  BAR.ARV 0x6, 0xa0 ;  /* 0x0182800000007b1d */ /* 0x000fec0000002000 */
[----:B------:R-:W4:Y:S01]  /*2bd0*/  LDCU UR7, c[0x0][0x38c] ;  /* 0x00007180ff0777ac */ /* 0x000f220008000800 */
[----:B------:R-:W-:Y:S01]  /*2be0*/  IMAD.MOV.U32 R11, RZ, RZ, 0x1 ;  /* 0x00000001ff0b7424 */ /* 0x000fe200078e00ff */
[----:B------:R-:W-:Y:S01]  /*2bf0*/  CS2R R8, SRZ ;  /* 0x0000000000087805 */ /* 0x000fe2000001ff00 */
[----:B------:R-:W-:Y:S01]  /*2c00*/  IMAD.MOV.U32 R10, RZ, RZ, RZ ;  /* 0x000000ffff0a7224 */ /* 0x000fe200078e00ff */
[----:B------:R-:W-:Y:S01]  /*2c10*/  UMOV UR18, URZ ;  /* 0x000000ff00127c82 */ /* 0x000fe20008000000 */
[----:B------:R-:W-:Y:S01]  /*2c20*/  UMOV UR17, URZ ;  /* 0x000000ff00117c82 */ /* 0x000fe20008000000 */
[----:B------:R-:W-:Y:S01]  /*2c30*/  UMOV UR20, 0x0 ;  /* 0x0000000000147882 */ /* 0x000fe20000000000 */
[----:B------:R-:W-:Y:S01]  /*2c40*/  UMOV UR21, 0x41004a0 ;  /* 0x041004a000157882 */ /* 0x000fe20000000000 */
[----:B--2---:R-:W-:Y:S01]  /*2c50*/  ULEA UR6, UR6, UR4, 0x18 ;  /* 0x0000000406067291 */ /* 0x004fe2000f8ec0ff */
[----:B------:R-:W2:Y:S03]  /*2c60*/  LDCU UR4, c[0x0][0x38c] ;  /* 0x00007180ff0477ac */ /* 0x000ea60008000800 */
[----:B------:R-:W-:-:S02]  /*2c70*/  UIADD3 UR11, UPT, UPT, UR6, 0x2400, URZ ;  /* 0x00002400060b7890 */ /* 0x000fc4000fffe0ff */
[----:B----4-:R-:W-:-:S03]  /*2c80*/  UIADD3 UR7, UPT, UPT, UR7, 0x1f, URZ ;  /* 0x0000001f07077890 */ /* 0x010fc6000fffe0ff */
[----:B-1----:R-:W1:Y:S01]  /*2c90*/  LDS R0, [UR6+0x100] ;  /* 0x00010006ff007984 */ /* 0x002e620008000800 */
[----:B------:R-:W-:Y:S02]  /*2ca0*/  UIADD3 UR12, UPT, UPT, UR6, 0x3c00, URZ ;  /* 0x00003c00060c7890 */ /* 0x000fe4000fffe0ff */
[----:B------:R-:W-:Y:S02]  /*2cb0*/  USHF.R.S32.HI UR5, URZ, 0x1f, UR7 ;  /* 0x0000001fff057899 */ /* 0x000fe40008011407 */
[----:B------:R-:W-:Y:S02]  /*2cc0*/  USHF.R.U32.HI UR11, URZ, 0x4, UR11 ;  /* 0x00000004ff0b7899 */ /* 0x000fe4000801160b */
[----:B------:R-:W-:Y:S02]  /*2cd0*/  ULEA.HI UR5, UR5, UR7, URZ, 0x5 ;  /* 0x0000000705057291 */ /* 0x000fe4000f8f28ff */
[----:B------:R-:W-:Y:S02]  /*2ce0*/  USHF.R.U32.HI UR12, URZ, 0x4, UR12 ;  /* 0x00000004ff0c7899 */ /* 0x000fe4000801160c */
[----:B------:R-:W-:-:S02]  /*2cf0*/  USHF.R.S32.HI UR5, URZ, 0x5, UR5 ;  /* 0x00000005ff057899 */ /* 0x000fc40008011405 */
[----:B------:R-:W-:Y:S02]  /*2d00*/  ULOP3.LUT UR11, UR11, 0x3fff, URZ, 0xc0, !UPT ;  /* 0x00003fff0b0b7892 */ /* 0x000fe4000f8ec0ff */
[----:B------:R-:W-:Y:S02]  /*2d10*/  UISETP.LT.AND UP0, UPT, UR5, 0x1, UPT ;  /* 0x000000010500788c */ /* 0x000fe4000bf01270 */
[----:B------:R-:W-:Y:S02]  /*2d20*/  ULOP3.LUT UR12, UR12, 0x3fff, URZ, 0xc0, !UPT ;  /* 0x00003fff0c0c7892 */ /* 0x000fe4000f8ec0ff */
[----:B------:R-:W-:Y:S02]  /*2d30*/  USEL UR10, UR5, 0x1, !UP0 ;  /* 0x00000001050a7887 */ /* 0x000fe4000c000000 */
[----:B------:R-:W-:Y:S02]  /*2d40*/  ULOP3.LUT UR11, UR11, 0x10000, URZ, 0xfc, !UPT ;  /* 0x000100000b0b7892 */ /* 0x000fe4000f8efcff */
[----:B------:R-:W-:-:S02]  /*2d50*/  ULOP3.LUT UR12, UR12, 0x10000, URZ, 0xfc, !UPT ;  /* 0x000100000c0c7892 */ /* 0x000fc4000f8efcff */
[----:B------:R-:W-:Y:S02]  /*2d60*/  UIADD3 UR10, UPT, UPT, -UR10, URZ, URZ ;  /* 0x000000ff0a0a7290 */ /* 0x000fe4000fffe1ff */
[----:B--2---:R-:W-:Y:S01]  /*2d70*/  UISETP.GE.AND UP3, UPT, UR4, 0x1, UPT ;  /* 0x000000010400788c */ /* 0x004fe2000bf66270 */
[----:B-1----:R-:W-:-:S15]  /*2d80*/  R2UR UR19, R0 ;  /* 0x00000000001372ca */ /* 0x002fde00000e0000 */
.L_x_58:
[----:B------:R-:W-:Y:S02]  /*2d90*/  LEA R0, R10, UR6, 0x3 ;  /* 0x000000060a007c11 */ /* 0x000fe4000f8e18ff */
[----:B------:R-:W-:Y:S02]  /*2da0*/  SHF.L.U32 R5, R9, 0x1f, RZ ;  /* 0x0000001f09057819 */ /* 0x000fe400000006ff */
[----:B------:R-:W-:Y:S01]  /*2db0*/  PLOP3.LUT P0, PT, PT, PT, UP3, 0x80, 0x8 ;  /* 0x000000000008781c */ /* 0x000fe20003f0f038 */
[----:B------:R-:W-:Y:S01]  /*2dc0*/  VIADD R3, R0, 0x60 ;  /* 0x0000006000037836 */ /* 0x000fe20000000000 */
[----:B-1----:R-:W1:Y:S02]  /*2dd0*/  SYNCS.PHASECHK.TRANS64.TRYWAIT P1, [R0+URZ+0x50], R5 ;  /* 0x00005005000075a7 */ /* 0x002e6400080211ff */
[----:B-1--4-:R-:W-:Y:S09]  /*2de0*/  @!P1 BRA `(.L_x_52) ;  /* 0x0000003400589947 */ /* 0x012ff20003800000 */
.L_x_107:
[----:B------:R-:W-:Y:S01]  /*2df0*/  LEA R4, R10, UR6, 0x4 ;  /* 0x000000060a047c11 */ /* 0x000fe2000f8e20ff */
[----:B------:R-:W-:Y:S01]  /*2e00*/  @UP3 ULEA UR4, UR17, UR6, 0x3 ;  /* 0x0000000611043291 */ /* 0x000fe2000f8e18ff */
[----:B------:R-:W-:Y:S01]  /*2e10*/  PLOP3.LUT P2, PT, PT, PT, PT, 0x80, 0x8 ;  /* 0x000000000008781c */ /* 0x000fe20003f4f070 */
[----:B------:R-:W-:Y:S01]  /*2e20*/  ULEA UR9, UR18, UR6, 0x3 ;  /* 0x0000000612097291 */ /* 0x000fe2000f8e18ff */
[----:B------:R-:W-:Y:S02]  /*2e30*/  PRMT R3, RZ, 0x654, R3 ;  /* 0x00000654ff037816 */ /* 0x000fe40000000003 */
[----:B-1----:R-:W1:Y:S01]  /*2e40*/  LDS.128 R4, [R4+0xe0] ;  /* 0x0000e00004047984 */ /* 0x002e620000000c00 */
[----:B------:R-:W-:Y:S02]  /*2e50*/  @P0 SHF.L.U32 R2, R8, 0x1f, RZ ;  /* 0x0000001f08020819 */ /* 0x000fe400000006ff */
[----:B------:R-:W-:Y:S01]  /*2e60*/  SHF.L.U32 R0, R11, 0x1f, RZ ;  /* 0x0000001f0b007819 */ /* 0x000fe200000006ff */
[----:B------:R-:W-:Y:S01]  /*2e70*/  @!PT LDS RZ, [RZ] ;  /* 0x00000000fffff984 */ /* 0x000fe20000000800 */
[----:B------:R-:W-:Y:S01]  /*2e80*/  @!PT LDS RZ, [RZ] ;  /* 0x00000000fffff984 */ /* 0x000fe20000000800 */
[----:B------:R-:W-:Y:S01]  /*2e90*/  @!PT LDS RZ, [RZ] ;  /* 0x00000000fffff984 */ /* 0x000fe20000000800 */
[----:B------:R-:W-:Y:S01]  /*2ea0*/  @!PT LDS RZ, [RZ] ;  /* 0x00000000fffff984 */ /* 0x000fe20000000800 */
[----:B------:R2:W-:Y:S06]  /*2eb0*/  MEMBAR.ALL.CTA ;  /* 0x0000000000007992 */ /* 0x0005ec0000008000 */
[----:B--2---:R-:W2:Y:S02]  /*2ec0*/  FENCE.VIEW.ASYNC.S ;  /* 0x00000000000073c6 */ /* 0x004ea40000000000 */
[----:B--2---:R2:W-:Y:S01]  /*2ed0*/  SYNCS.ARRIVE.TRANS64.RED.A1T0 RZ, [R3+URZ], RZ ;  /* 0x000000ff03ff79a7 */ /* 0x0045e200081004ff */
[----:B------:R2:W4:Y:S01]  /*2ee0*/  @P0 SYNCS.PHASECHK.TRANS64.TRYWAIT P2, [UR4], R2 ;  /* 0x00000002ff0005a7 */ /* 0x0005220008041104 */
[----:B-1----:R-:W-:Y:S01]  /*2ef0*/  LOP3.LUT P1, RZ, R6, 0x1, RZ, 0xc0, !PT ;  /* 0x0000000106ff7812 */ /* 0x002fe2000782c0ff */
[----:B------:R-:W1:Y:S02]  /*2f00*/  SYNCS.PHASECHK.TRANS64.TRYWAIT P0, [UR9+0x90], R0 ;  /* 0x00009000ff0075a7 */ /* 0x000e640008001109 */
[----:B-12-4-:R-:W-:Y:S10]  /*2f10*/  @!P0 BRA `(.L_x_53) ;  /* 0x0000003400208947 */ /* 0x016ff40003800000 */
.L_x_109:
[----:B------:R-:W-:Y:S01]  /*2f20*/  IADD3 R10, PT, PT, R10, 0x1, RZ ;  /* 0x000000010a0a7810 */ /* 0x000fe20007ffe0ff */
[----:B------:R-:W-:Y:S06]  /*2f30*/  BRA.U !UP3, `(.L_x_54) ;  /* 0x000000010ba07547 */ /* 0x000fec000b800000 */
[----:B------:R-:W-:Y:S02]  /*2f40*/  ULEA.HI UR8, UR18, UR18, URZ, 0x1 ;  /* 0x0000001212087291 */ /* 0x000fe4000f8f08ff */
[----:B------:R-:W-:Y:S02]  /*2f50*/  UPLOP3.LUT UP4, UPT, UPT, UPT, UPT, 0x40, 0x4 ;  /* 0x000000000004789c */ /* 0x000fe40003f8e870 */
[----:B------:R-:W-:Y:S02]  /*2f60*/  USHF.L.U32 UR4, UR8, 0x5, URZ ;  /* 0x0000000508047899 */ /* 0x000fe400080006ff */
[----:B------:R-:W-:Y:S02]  /*2f70*/  ULOP3.LUT UR8, UR8, 0xffe, URZ, 0xc0, !UPT ;  /* 0x00000ffe08087892 */ /* 0x000fe4000f8ec0ff */
[----:B------:R-:W-:Y:S02]  /*2f80*/  ULOP3.LUT UR4, UR4, 0xffffffc0, URZ, 0xc0, !UPT ;  /* 0xffffffc004047892 */ /* 0x000fe4000f8ec0ff */
[----:B------:R-:W-:-:S02]  /*2f90*/  UIADD3 UR8, UPT, UPT, -UR8, UR18, URZ ;  /* 0x0000001208087290 */ /* 0x000fc4000fffe1ff */
[----:B------:R-:W-:Y:S01]  /*2fa0*/  UIADD3 UR4, UPT, UPT, UR19, UR4, URZ ;  /* 0x0000000413047290 */ /* 0x000fe2000fffe0ff */
[----:B------:R-:W-:Y:S01]  /*2fb0*/  UMOV UR16, UR10 ;  /* 0x0000000a00107c82 */ /* 0x000fe20008000000 */
[----:B------:R-:W-:Y:S02]  /*2fc0*/  UMOV UR15, UR5 ;  /* 0x00000005000f7c82 */ /* 0x000fe40008000000 */
[----:B------:R-:W-:Y:S01]  /*2fd0*/  ULEA UR8, UR8, UR4, 0x14 ;  /* 0x0000000408087291 */ /* 0x000fe2000f8ea0ff */
[----:B------:R-:W-:-:S11]  /*2fe0*/  UMOV UR14, UR17 ;  /* 0x00000011000e7c82 */ /* 0x000fd60008000000 */
.L_x_57:
[----:B------:R-:W-:Y:S02]  /*2ff0*/  UIADD3 UR16, UPT, UPT, UR16, 0x1, URZ ;  /* 0x0000000110107890 */ /* 0x000fe4000fffe0ff */
[----:B--2---:R-:W-:Y:S02]  /*3000*/  ULEA UR7, UR14, UR6, 0x3 ;  /* 0x000000060e077291 */ /* 0x004fe4000f8e18ff */
[----:B------:R-:W-:Y:S01]  /*3010*/  UISETP.NE.AND UP0, UPT, UR16, URZ, UPT ;  /* 0x000000ff1000728c */ /* 0x000fe2000bf05270 */
[----:B----4-:R-:W-:Y:S10]  /*3020*/  @P2 BRA `(.L_x_55) ;  /* 0x00000000000c2947 */ /* 0x010ff40003800000 */
[----:B-1----:R-:W-:Y:S04]  /*3030*/  SHF.L.U32 R3, R8, 0x1f, RZ ;  /* 0x0000001f08037819 */ /* 0x002fe800000006ff */
[----:B------:R-:W1:Y:S02]  /*3040*/  SYNCS.PHASECHK.TRANS64.TRYWAIT P0, [UR7], R3 ;  /* 0x00000003ff0075a7 */ /* 0x000e640008001107 */
[----:B-1----:R-:W-:Y:S05]  /*3050*/  @!P0 BRA `(.L_x_56) ;  /* 0x0000003000e88947 */ /* 0x002fea0003800000 */
.L_x_55:
[----:B------:R-:W-:Y:S01]  /*3060*/  UISETP.NE.AND UP1, UPT, UR15, 0x1, UPT ;  /* 0x000000010f00788c */ /* 0x000fe2000bf25270 */
[----:B------:R-:W-:Y:S01]  /*3070*/  PLOP3.LUT P2, PT, PT, PT, PT, 0x80, 0x8 ;  /* 0x000000000008781c */ /* 0x000fe20003f4f070 */
[----:B------:R-:W-:Y:S02]  /*3080*/  UIADD3 UR17, UPT, UPT, UR14, 0x1, URZ ;  /* 0x000000010e117890 */ /* 0x000fe4000fffe0ff */
[----:B------:R-:W-:Y:S02]  /*3090*/  ULEA UR22, UR14, UR12, 0x7 ;  /* 0x0000000c0e167291 */ /* 0x000fe4000f8e38ff */
[----:B------:R-:W-:Y:S01]  /*30a0*/  UISETP.NE.AND UP2, UPT, UR17, 0x3, UPT ;  /* 0x000000031100788c */ /* 0x000fe2000bf45270 */
[----:B------:R-:W-:Y:S01]  /*30b0*/  PLOP3.LUT P0, PT, PT, PT, UP1, 0x80, 0x8 ;  /* 0x000000000008781c */ /* 0x000fe20003f0f018 */
[----:B------:R-:W-:Y:S02]  /*30c0*/  ULEA UR24, UR14, UR11, 0x7 ;  /* 0x0000000b0e187291 */ /* 0x000fe4000f8e38ff */
[----:B------:R-:W-:Y:S02]  /*30d0*/  USEL UR13, URZ, 0x1, UP2 ;  /* 0x00000001ff0d7887 */ /* 0x000fe40009000000 */
[----:B------:R-:W-:Y:S02]  /*30e0*/  USEL UR17, UR17, URZ, UP2 ;  /* 0x000000ff11117287 */ /* 0x000fe40009000000 */
[----:B------:R-:W-:Y:S02]  /*30f0*/  UIADD3 UR7, UPT, UPT, UR7, 0x18, URZ ;  /* 0x0000001807077890 */ /* 0x000fe4000fffe0ff */
[----:B------:R-:W-:Y:S01]  /*3100*/  @UP1 ULEA UR4, UR17, UR6, 0x3 ;  /* 0x0000000611041291 */ /* 0x000fe2000f8e18ff */
[----:B------:R-:W-:Y:S01]  /*3110*/  LOP3.LUT R8, R8, UR13, RZ, 0x3c, !PT ;  /* 0x0000000d08087c12 */ /* 0x000fe2000f8e3cff */
[----:B------:R-:W-:Y:S01]  /*3120*/  UMOV UR23, 0xc0004010 ;  /* 0xc000401000177882 */ /* 0x000fe20000000000 */
[----:B------:R-:W-:Y:S01]  /*3130*/  UMOV UR25, 0xc0004010 ;  /* 0xc000401000197882 */ /* 0x000fe20000000000 */
[----:B------:R-:W-:Y:S01]  /*3140*/  UIADD3 UR15, UPT, UPT, UR15, -0x1, URZ ;  /* 0xffffffff0f0f7890 */ /* 0x000fe2000fffe0ff */
[----:B-1----:R-:W-:Y:S01]  /*3150*/  @P0 SHF.L.U32 R0, R8, 0x1f, RZ ;  /* 0x0000001f08000819 */ /* 0x002fe200000006ff */
[----:B------:R-:W-:Y:S03]  /*3160*/  UMOV UR14, UR17 ;  /* 0x00000011000e7c82 */ /* 0x000fe60008000000 */
[----:B------:R2:W4:Y:S01]  /*3170*/  @P0 SYNCS.PHASECHK.TRANS64.TRYWAIT P2, [UR4], R0 ;  /* 0x00000000ff0005a7 */ /* 0x0005220008041104 */
[----:B------:R2:W-:Y:S01]  /*3180*/  UTCIMMA gdesc[UR24], gdesc[UR22], tmem[UR8], tmem[UR20], idesc[UR21], UP4 ;  /* 0x00ff1416180075ea */ /* 0x0005e2000a000108 */
[----:B------:R-:W-:Y:S01]  /*3190*/  UPLOP3.LUT UP4, UPT, UPT, UPT, UPT, 0x80, 0x8 ;  /* 0x000000000008789c */ /* 0x000fe20003f8f070 */
[----:B------:R2:W-:Y:S01]  /*31a0*/  UTCBAR [UR7], URZ ;  /* 0x000000ff070073e9 */ /* 0x0005e200080000ff */
[----:B------:R-:W-:Y:S09]  /*31b0*/  BRA.U UP0, `(.L_x_57) ;  /* 0xfffffffd008c7547 */ /* 0x000ff2000b83ffff */
.L_x_54:
[----:B------:R-:W-:Y:S01]  /*31c0*/  UIADD3 UR18, UPT, UPT, UR18, 0x1, URZ ;  /* 0x0000000112127890 */ /* 0x000fe2000fffe0ff */
[C---:B------:R-:W-:Y:S01]  /*31d0*/  ISETP.NE.AND P0, PT, R10.reuse, 0x2, PT ;  /* 0x000000020a00780c */ /* 0x040fe20003f05270 */
[----:B------:R-:W-:Y:S02]  /*31e0*/  UIADD3 UR9, UPT, UPT, UR9, 0x70, URZ ;  /* 0x0000007009097890 */ /* 0x000fe4000fffe0ff */
[----:B------:R-:W-:Y:S01]  /*31f0*/  UISETP.NE.AND UP0, UPT, UR18, 0x4, UPT ;  /* 0x000000041200788c */ /* 0x000fe2000bf05270 */
[----:B-12---:R-:W-:Y:S02]  /*3200*/  SEL R0, RZ, 0x1, P0 ;  /* 0x00000001ff007807 */ /* 0x006fe40000000000 */
[----:B------:R-:W-:Y:S01]  /*3210*/  SEL R10, R10, RZ, P0 ;  /* 0x000000ff0a0a7207 */ /* 0x000fe20000000000 */
[----:B------:R-:W-:Y:S01]  /*3220*/  USEL UR4, URZ, 0x1, UP0 ;  /* 0x00000001ff047887 */ /* 0x000fe20008000000 */
[----:B------:R-:W-:Y:S01]  /*3230*/  LOP3.LUT R9, R9, R0, RZ, 0x3c, !PT ;  /* 0x0000000009097212 */ /* 0x000fe200078e3cff */
[----:B------:R-:W-:Y:S01]  /*3240*/  USEL UR18, UR18, URZ, UP0 ;  /* 0x000000ff12127287 */ /* 0x000fe20008000000 */
[----:B------:R1:W-:Y:S03]  /*3250*/  UTCBAR [UR9], URZ ;  /* 0x000000ff090073e9 */ /* 0x0003e600080000ff */
[----:B------:R-:W-:Y:S01]  /*3260*/  LOP3.LUT R11, R11, UR4, RZ, 0x3c, !PT ;  /* 0x000000040b0b7c12 */ /* 0x000fe2000f8e3cff */
[----:B------:R-:W-:Y:S07]  /*3270*/  @P1 BRA `(.L_x_58) ;  /* 0xfffffff800c41947 */ /* 0x000fee000383ffff */
[----:B------:R-:W2:Y:S01]  /*3280*/  S2UR UR4, SR_CgaCtaId ;  /* 0x00000000000479c3 */ /* 0x000ea20000008800 */
[----:B------:R-:W-:Y:S01]  /*3290*/  ELECT P0, URZ, PT ;  /* 0x0000000000ff782f */ /* 0x000fe20003800000 */
[----:B------:R-:W-:Y:S01]  /*32a0*/  IMAD.MOV.U32 R0, RZ, RZ, 0x1 ;  /* 0x00000001ff007424 */ /* 0x000fe200078e00ff */
[----:B------:R-:W-:Y:S01]  /*32b0*/  UIADD3 UR6, UPT, UPT, UR6, 0x90, URZ ;  /* 0x0000009006067890 */ /* 0x000fe2000fffe0ff */
[----:B------:R-:W-:Y:S01]  /*32c0*/  SHF.L.U32 R3, R11, 0x1f, RZ ;  /* 0x0000001f0b037819 */ /* 0x000fe200000006ff */
[----:B------:R-:W-:-:S03]  /*32d0*/  UMOV UR5, 0x40 ;  /* 0x0000004000057882 */ /* 0x000fc60000000000 */
[----:B------:R-:W-:Y:S01]  /*32e0*/  UVIRTCOUNT.DEALLOC.SMPOOL 0x80 ;  /* 0x000000800000784c */ /* 0x000fe20000000000 */
[----:B--2---:R-:W-:Y:S02]  /*32f0*/  ULEA UR4, UR4, UR5, 0x18 ;  /* 0x0000000504047291 */ /* 0x004fe4000f8ec0ff */
[----:B------:R-:W-:-:S07]  /*3300*/  ULEA UR5, UR18, UR6, 0x3 ;  /* 0x0000000612057291 */ /* 0x000fce000f8e18ff */
[----:B------:R2:W-:Y:S02]  /*3310*/  @P0 STS.U8 [UR4+0x1c], R0 ;  /* 0x00001c00ff000988 */ /* 0x0005e40008000004 */
[----:B------:R-:W3:Y:S02]  /*3320*/  SYNCS.PHASECHK.TRANS64.TRYWAIT P0, [UR5], R3 ;  /* 0x00000003ff0075a7 */ /* 0x000ee40008001105 */
[----:B--23--:R-:W-:Y:S05]  /*3330*/  @!P0 BRA `(.L_x_59) ;  /* 0x0000003000488947 */ /* 0x00cfea0003800000 */
.L_x_112:
[----:B------:R-:W-:-:S04]  /*3340*/  UIADD3 UR7, UPT, UPT, UR18, 0x1, URZ ;  /* 0x0000000112077890 */ /* 0x000fc8000fffe0ff */
[----:B------:R-:W-:-:S04]  /*3350*/  UISETP.NE.AND UP0, UPT, UR7, 0x4, UPT ;  /* 0x000000040700788c */ /* 0x000fc8000bf05270 */
[----:B------:R-:W-:Y:S02]  /*3360*/  USEL UR8, URZ, 0x1, UP0 ;  /* 0x00000001ff087887 */ /* 0x000fe40008000000 */
[----:B------:R-:W-:-:S04]  /*3370*/  USEL UR7, UR7, URZ, UP0 ;  /* 0x000000ff07077287 */ /* 0x000fc80008000000 */
[----:B------:R-:W-:Y:S01]  /*3380*/  ULEA UR5, UR7, UR6, 0x3 ;  /* 0x0000000607057291 */ /* 0x000fe2000f8e18ff */
[----:B------:R-:W-:-:S04]  /*3390*/  LOP3.LUT R2, R11, UR8, RZ, 0x3c, !PT ;  /* 0x000000080b027c12 */ /* 0x000fc8000f8e3cff */
[----:B--2---:R-:W-:-:S04]  /*33a0*/  SHF.L.U32 R3, R2, 0x1f, RZ ;  /* 0x0000001f02037819 */ /* 0x004fc800000006ff */
[----:B------:R-:W2:Y:S02]  /*33b0*/  SYNCS.PHASECHK.TRANS64.TRYWAIT P0, [UR5], R3 ;  /* 0x00000003ff0075a7 */ /* 0x000ea40008001105 */
[----:B--2---:R-:W-:Y:S05]  /*33c0*/  @!P0 BRA `(.L_x_60) ;  /* 0x00000030003c8947 */ /* 0x004fea0003800000 */
.L_x_114:
        /* <DEDUP_REMOVED lines=9> */
.L_x_116:
[----:B------:R-:W-:-:S04]  /*3460*/  UIADD3 UR7, UPT, UPT, UR7, 0x1, URZ ;  /* 0x0000000107077890 */ /* 0x000fc8000fffe0ff */
[----:B------:R-:W-:-:S04]  /*3470*/  UISETP.NE.AND UP0, UPT, UR7, 0x4, UPT ;  /* 0x000000040700788c */ /* 0x000fc8000bf05270 */
[----:B------:R-:W-:Y:S02]  /*3480*/  USEL UR5, URZ, 0x1, UP0 ;  /* 0x00000001ff057887 */ /* 0x000fe40008000000 */
[----:B------:R-:W-:-:S04]  /*3490*/  USEL UR7, UR7, URZ, UP0 ;  /* 0x000000ff07077287 */ /* 0x000fc80008000000 */
[----:B------:R-:W-:Y:S01]  /*34a0*/  ULEA UR7, UR7, UR6, 0x3 ;  /* 0x0000000607077291 */ /* 0x000fe2000f8e18ff */
[----:B--2---:R-:W-:-:S04]  /*34b0*/  LOP3.LUT R3, R2, UR5, RZ, 0x3c, !PT ;  /* 0x0000000502037c12 */ /* 0x004fc8000f8e3cff */
[----:B------:R-:W-:-:S04]  /*34c0*/  SHF.L.U32 R3, R3, 0x1f, RZ ;  /* 0x0000001f03037819 */ /* 0x000fc800000006ff */
[----:B------:R-:W2:Y:S02]  /*34d0*/  SYNCS.PHASECHK.TRANS64.TRYWAIT P0, [UR7], R3 ;  /* 0x00000003ff0075a7 */ /* 0x000ea40008001107 */
[----:B--2---:R-:W-:Y:S05]  /*34e0*/  @!P0 BRA `(.L_x_62) ;  /* 0x0000003000248947 */ /* 0x004fea0003800000 */
.L_x_118:
[----:B------:R-:W-:Y:S01]  /*34f0*/  NOP ;  /* 0x0000000000007918 */ /* 0x000fe20000000000 */
[----:B--2---:R-:W2:Y:S01]  /*3500*/  LDS R0, [UR4+0x14] ;  /* 0x00001404ff007984 */ /* 0x004ea20008000800 */
[----:B------:R-:W-:Y:S01]  /*3510*/  ULOP3.LUT UR6, UR19, 0xffff, URZ, 0xc0, !UPT ;  /* 0x0000ffff13067892 */ /* 0x000fe2000f8ec0ff */
[----:B------:R-:W-:Y:S01]  /*3520*/  UMOV UR8, 0xffff ;  /* 0x0000ffff00087882 */ /* 0x000fe20000000000 */
[----:B------:R-:W-:Y:S02]  /*3530*/  UMOV UR5, 0x1 ;  /* 0x0000000100057882 */ /* 0x000fe40000000000 */
[----:B------:R-:W-:-:S04]  /*3540*/  USHF.R.U32.HI UR6, URZ, 0x5, UR6 ;  /* 0x00000005ff067899 */ /* 0x000fc80008011606 */
[----:B------:R-:W-:Y:S02]  /*3550*/  USHF.L.U32 UR8, UR8, UR6, URZ ;  /* 0x0000000608087299 */ /* 0x000fe400080006ff */
[----:B------:R-:W-:-:S04]  /*3560*/  USHF.L.U32 UR5, UR5, UR6, URZ ;  /* 0x0000000605057299 */ /* 0x000fc800080006ff */
[----:B--2---:R-:W-:-:S04]  /*3570*/  LOP3.LUT R0, R0, UR8, RZ, 0xc0, !PT ;  /* 0x0000000800007c12 */ /* 0x004fc8000f8ec0ff */
[----:B------:R-:W-:-:S13]  /*3580*/  ISETP.NE.AND P0, PT, R0, UR8, PT ;  /* 0x0000000800007c0c */ /* 0x000fda000bf05270 */
[----:B------:R-:W-:Y:S05]  /*3590*/  @P0 BRA `(.L_x_63) ;  /* 0x0000000000580947 */ /* 0x000fea0003800000 */
[----:B------:R-:W2:Y:S02]  /*35a0*/  LDS R0, [UR4+0x18] ;  /* 0x00001804ff007984 */ /* 0x000ea40008000800 */
[----:B--2---:R-:W-:-:S04]  /*35b0*/  LOP3.LUT R0, R0, UR5, RZ, 0xc0, !PT ;  /* 0x0000000500007c12 */ /* 0x004fc8000f8ec0ff */
[----:B------:R-:W-:-:S13]  /*35c0*/  ISETP.NE.AND P0, PT, R0, UR5, PT ;  /* 0x0000000500007c0c */ /* 0x000fda000bf05270 */
[----:B------:R-:W-:Y:S05]  /*35d0*/  @P0 BRA `(.L_x_64) ;  /* 0x00000000003c0947 */ /* 0x000fea0003800000 */
[----:B------:R-:W2:Y:S01]  /*35e0*/  S2R R2, SR_LANEID ;  /* 0x0000000000027919 */ /* 0x000ea20000000000 */
[----:B------:R-:W-:Y:S01]  /*35f0*/  ULOP3.LUT UR8, URZ, UR8, URZ, 0x33, !UPT ;  /* 0x00000008ff087292 */ /* 0x000fe2000f8e33ff */
[----:B------:R-:W-:Y:S01]  /*3600*/  LOP3.LUT R4, RZ, UR5, RZ, 0x33, !PT ;  /* 0x00000005ff047c12 */ /* 0x000fe2000f8e33ff */
[----:B------:R-:W-:Y:S02]  /*3610*/  VOTEU.ANY UR7, UPT, PT ;  /* 0x0000000000077886 */ /* 0x000fe400038e0100 */
[----:B------:R-:W-:Y:S01]  /*3620*/  UFLO.U32 UR7, UR7 ;  /* 0x00000007000772bd */ /* 0x000fe200080e0000 */
[----:B------:R-:W3:Y:S01]  /*3630*/  REDUX UR5, R4 ;  /* 0x00000000040573c4 */ /* 0x000ee20000000000 */
[----:B------:R-:W-:-:S06]  /*3640*/  IMAD.U32 R0, RZ, RZ, UR8 ;  /* 0x00000008ff007e24 */ /* 0x000fcc000f8e00ff */
[----:B------:R1:W-:Y:S01]  /*3650*/  UTCATOMSWS.AND URZ, UR8 ;  /* 0x0000000800ff79e3 */ /* 0x0003e20008000000 */
[----:B------:R-:W4:Y:S01]  /*3660*/  REDUX UR6, R0 ;  /* 0x00000000000673c4 */ /* 0x000f220000000000 */
[----:B--2---:R-:W-:Y:S01]  /*3670*/  ISETP.EQ.U32.AND P0, PT, R2, UR7, PT ;  /* 0x0000000702007c0c */ /* 0x004fe2000bf02070 */
[----:B---3--:R-:W-:Y:S01]  /*3680*/  IMAD.U32 R2, RZ, RZ, UR5 ;  /* 0x00000005ff027e24 */ /* 0x008fe2000f8e00ff */
[----:B----4-:R-:W-:-:S11]  /*3690*/  MOV R3, UR6 ;  /* 0x0000000600037c02 */ /* 0x010fd60008000f00 */
[----:B------:R1:W-:Y:S04]  /*36a0*/  @P0 ATOMS.AND RZ, [UR4+0x14], R3 ;  /* 0x00001403ffff098c */ /* 0x0003e8000a800004 */
[----:B------:R1:W-:Y:S01]  /*36b0*/  @P0 ATOMS.AND RZ, [UR4+0x18], R2 ;  /* 0x00001802ffff098c */ /* 0x0003e2000a800004 */
[----:B------:R-:W-:Y:S05]  /*36c0*/  BRA `(.L_x_65) ;  /* 0x0000000000147947 */ /* 0x000fea0003800000 */
.L_x_64:
[----:B------:R-:W-:Y:S02]  /*36d0*/  MOV R2, 0x36f0 ;  /* 0x000036f000027802 */ /* 0x000fe40000000f00 */
[----:B-1--45:R-:W-:Y:S05]  /*36e0*/  CALL.REL.NOINC `($__internal_0_$__cuda_sm10x_tcgen05_guardrail_trap_col_being_dealloced_not_returned_by_alloc) ;  /* 0x0000003000407944 */ /* 0x032fea0003c00000 */
[----:B------:R-:W-:Y:S05]  /*36f0*/  BRA `(.L_x_65) ;  /* 0x0000000000087947 */ /* 0x000fea0003800000 */
.L_x_63:
[----:B------:R-:W-:Y:S02]  /*3700*/  MOV R2, 0x3720 ;  /* 0x0000372000027802 */ /* 0x000fe40000000f00 */
[----:B-1--45:R-:W-:Y:S05]  /*3710*/  CALL.REL.NOINC `($__internal_2_$__cuda_sm10x_tcgen05_guardrail_trap_unallocated_columns_being_dealloced) ;  /* 0x00000030004c7944 */ /* 0x032fea0003c00000 */
.L_x_65:
[----:B------:R-:W-:Y:S01]  /*3720*/  NOP ;  /* 0x0000000000007918 */ /* 0x000fe20000000000 */
[----:B-1----:R-:W-:Y:S05]  /*3730*/  EXIT ;  /* 0x000000000000794d */ /* 0x002fea0003800000 */
.L_x_47:
[----:B------:R-:W-:-:S09]  /*3740*/  UISETP.NE.OR UP2, UPT, UR8, 0x3, !UP2 ;  /* 0x000000030800788c */ /* 0x000fd2000d745670 */
[----:B------:R-:W-:Y:S05]  /*3750*/  BRA.U UP2, `(.L_x_66) ;  /* 0x0000000902c87547 */ /* 0x000fea000b800000 */
[----:B------:R-:W1:Y:S01]  /*3760*/  LDCU.64 UR6, c[0x0][0x888] ;  /* 0x00011100ff0677ac */ /* 0x000e620008000a00 */
[----:B------:R-:W2:Y:S01]  /*3770*/  LDC R0, c[0x0][0xb30] ;  /* 0x0002cc00ff007b82 */ /* 0x000ea20000000800 */
[----:B------:R-:W-:Y:S01]  /*3780*/  IMAD.MOV.U32 R30, RZ, RZ, 0x1 ;  /* 0x00000001ff1e7424 */ /* 0x000fe200078e00ff */
[----:B------:R-:W-:Y:S01]  /*3790*/  CS2R R28, SRZ ;  /* 0x00000000001c7805 */ /* 0x000fe2000001ff00 */
[----:B------:R-:W4:Y:S01]  /*37a0*/  LDCU.64 UR4, c[0x0][0x890] ;  /* 0x00011200ff0477ac */ /* 0x000f220008000a00 */
[----:B------:R-:W-:Y:S01]  /*37b0*/  IMAD.MOV.U32 R25, RZ, RZ, 0x1000 ;  /* 0x00001000ff197424 */ /* 0x000fe200078e00ff */
[----:B------:R-:W-:-:S03]  /*37c0*/  UMOV UR8, 0x400 ;  /* 0x0000040000087882 */ /* 0x000fc60000000000 */
[----:B------:R-:W3:Y:S01]  /*37d0*/  LDC R19, c[0x0][0x370] ;  /* 0x0000dc00ff137b82 */ /* 0x000ee20000000800 */
[----:B------:R-:W-:-:S07]  /*37e0*/  UPLOP3.LUT UP1, UPT, UPT, UPT, UPT, 0x40, 0x4 ;  /* 0x000000000004789c */ /* 0x000fce0003f2e870 */
[----:B------:R-:W3:Y:S01]  /*37f0*/  LDC R2, c[0x0][0xb0c] ;  /* 0x0002c300ff027b82 */ /* 0x000ee20000000800 */
[----:B-1----:R-:W-:Y:S02]  /*3800*/  UISETP.NE.U32.AND UP2, UPT, UR6, URZ, UPT ;  /* 0x000000ff0600728c */ /* 0x002fe4000bf45070 */
[----:B------:R-:W-:Y:S02]  /*3810*/  ULEA UR6, UR37, UR8, 0x18 ;  /* 0x0000000825067291 */ /* 0x000fe4000f8ec0ff */
[----:B------:R-:W-:Y:S02]  /*3820*/  UISETP.NE.AND.EX UP2, UPT, UR7, URZ, UPT, UP2 ;  /* 0x000000ff0700728c */ /* 0x000fe4000bf45320 */
[----:B------:R-:W-:Y:S01]  /*3830*/  UIADD3 UR7, UPT, UPT, UR6, 0x30, URZ ;  /* 0x0000003006077890 */ /* 0x000fe2000fffe0ff */
[----:B------:R-:W1:Y:S01]  /*3840*/  LDC R18, c[0x0][0xb20] ;  /* 0x0002c800ff127b82 */ /* 0x000e620000000800 */
[----:B----4-:R-:W-:Y:S01]  /*3850*/  UISETP.NE.U32.AND UP3, UPT, UR4, URZ, UPT ;  /* 0x000000ff0400728c */ /* 0x010fe2000bf65070 */
[----:B--2---:R-:W-:Y:S01]  /*3860*/  ISETP.NE.AND P1, PT, R0, 0x1, PT ;  /* 0x000000010000780c */ /* 0x004fe20003f25270 */
[----:B------:R-:W-:-:S02]  /*3870*/  UPRMT UR37, UR37, 0x654, UR7 ;  /* 0x0000065425257896 */ /* 0x000fc40008000007 */
[----:B------:R-:W-:-:S03]  /*3880*/  UISETP.NE.AND.EX UP3, UPT, UR5, URZ, UPT, UP3 ;  /* 0x000000ff0500728c */ /* 0x000fc6000bf65330 */
[----:B------:R-:W2:Y:S08]  /*3890*/  LDC.64 R32, c[0x0][0x348] ;  /* 0x0000d200ff207b82 */ /* 0x000eb00000000a00 */
[----:B------:R-:W4:Y:S08]  /*38a0*/  LDC.64 R16, c[0x0][0xb10] ;  /* 0x0002c400ff107b82 */ /* 0x000f300000000a00 */
[----:B------:R-:W1:Y:S08]  /*38b0*/  LDC.64 R6, c[0x0][0xb18] ;  /* 0x0002c600ff067b82 */ /* 0x000e700000000a00 */
[----:B------:R-:W1:Y:S08]  /*38c0*/  LDC.64 R4, c[0x0][0xb28] ;  /* 0x0002ca00ff047b82 */ /* 0x000e700000000a00 */
[----:B---3--:R-:W1:Y:S02]  /*38d0*/  LDC R24, c[0x0][0x374] ;  /* 0x0000dd00ff187b82 */ /* 0x008e640000000800 */
.L_x_74:
[C---:B------:R-:W-:Y:S02]  /*38e0*/  LEA R0, R29.reuse, UR6, 0x3 ;  /* 0x000000061d007c11 */ /* 0x040fe4000f8e18ff */
[----:B------:R-:W-:Y:S02]  /*38f0*/  SHF.L.U32 R3, R28, 0x1f, RZ ;  /* 0x0000001f1c037819 */ /* 0x000fe400000006ff */
[----:B------:R-:W-:Y:S02]  /*3900*/  LEA R20, R29, UR6, 0x4 ;  /* 0x000000061d147c11 */ /* 0x000fe4000f8e20ff */
[----:B---3--:R-:W3:Y:S02]  /*3910*/  SYNCS.PHASECHK.TRANS64.TRYWAIT P0, [R0+URZ+0x50], R3 ;  /* 0x00005003000075a7 */ /* 0x008ee400080011ff */
[----:B---3--:R-:W-:Y:S05]  /*3920*/  @!P0 BRA `(.L_x_67) ;  /* 0x0000002c002c8947 */ /* 0x008fea0003800000 */
.L_x_119:
[----:B------:R-:W-:Y:S01]  /*3930*/  ISETP.GE.AND P0, PT, R40, 0x1, PT ;  /* 0x000000012800780c */ /* 0x000fe20003f06270 */
[----:B------:R-:W1:Y:S01]  /*3940*/  LDS.128 R20, [R20+0xe0] ;  /* 0x0000e00014147984 */ /* 0x000e620000000c00 */
[----:B------:R-:W-:Y:S01]  /*3950*/  ISETP.NE.U32.AND P4, PT, RZ, UR4, PT ;  /* 0x00000004ff007c0c */ /* 0x000fe2000bf85070 */
[----:B---3--:R-:W-:Y:S01]  /*3960*/  VIADD R0, R0, 0x60 ;  /* 0x0000006000007836 */ /* 0x008fe20000000000 */
[----:B------:R-:W-:Y:S02]  /*3970*/  SHF.L.U32 R26, R30, 0x1f, RZ ;  /* 0x0000001f1e1a7819 */ /* 0x000fe400000006ff */
[----:B------:R-:W-:Y:S02]  /*3980*/  ISETP.NE.AND.EX P4, PT, RZ, UR5, PT, P4 ;  /* 0x00000005ff007c0c */ /* 0x000fe4000bf85340 */
[----:B------:R-:W-:Y:S01]  /*3990*/  PRMT R0, RZ, 0x654, R0 ;  /* 0x00000654ff007816 */ /* 0x000fe20000000000 */
[----:B------:R-:W-:Y:S01]  /*39a0*/  @!PT LDS RZ, [RZ] ;  /* 0x00000000fffff984 */ /* 0x000fe20000000800 */
[----:B------:R-:W-:Y:S01]  /*39b0*/  @!PT LDS RZ, [RZ] ;  /* 0x00000000fffff984 */ /* 0x000fe20000000800 */
[----:B------:R-:W-:Y:S01]  /*39c0*/  @!PT LDS RZ, [RZ] ;  /* 0x00000000fffff984 */ /* 0x000fe20000000800 */
[----:B------:R-:W-:Y:S01]  /*39d0*/  @!PT LDS RZ, [RZ] ;  /* 0x00000000fffff984 */ /* 0x000fe20000000800 */
[----:B------:R3:W-:Y:S06]  /*39e0*/  MEMBAR.ALL.CTA ;  /* 0x0000000000007992 */ /* 0x0007ec0000008000 */
[----:B---3--:R-:W3:Y:S02]  /*39f0*/  FENCE.VIEW.ASYNC.S ;  /* 0x00000000000073c6 */ /* 0x008ee40000000000 */
[----:B---3--:R3:W-:Y:S01]  /*3a00*/  SYNCS.ARRIVE.TRANS64.RED.A1T0 RZ, [R0+URZ], RZ ;  /* 0x000000ff00ff79a7 */ /* 0x0087e200081004ff */
[----:B-1----:R-:W-:Y:S11]  /*3a10*/  LOP3.LUT P3, RZ, R22, 0x1, RZ, 0xc0, !PT ;  /* 0x0000000116ff7812 */ /* 0x002ff6000786c0ff */
[----:B------:R-:W-:Y:S02]  /*3a20*/  @!UPT UIADD3 URZ, UPT, UPT, URZ, URZ, URZ ;  /* 0x000000fffffff290 */ /* 0x000fe4000fffe0ff */
[----:B------:R-:W-:Y:S02]  /*3a30*/  @P3 MOV R13, R20 ;  /* 0x00000014000d3202 */ /* 0x000fe40000000f00 */
[----:B------:R-:W-:Y:S01]  /*3a40*/  @P3 LOP3.LUT R8, R21, 0xffff, RZ, 0xc0, !PT ;  /* 0x0000ffff15083812 */ /* 0x000fe200078ec0ff */
[----:B---3--:R-:W-:Y:S06]  /*3a50*/  @!P0 BRA `(.L_x_68) ;  /* 0x0000000000a48947 */ /* 0x008fec0003800000 */
[----:B------:R-:W-:Y:S01]  /*3a60*/  IMAD.HI.U32 R31, R24, R7, RZ ;  /* 0x00000007181f7227 */ /* 0x000fe200078e00ff */
[----:B------:R-:W-:Y:S02]  /*3a70*/  ISETP.NE.AND P0, PT, R6, 0x1, PT ;  /* 0x000000010600780c */ /* 0x000fe40003f05270 */
[----:B------:R-:W-:Y:S01]  /*3a80*/  ISETP.NE.AND P2, PT, R40, 0x1, PT ;  /* 0x000000012800780c */ /* 0x000fe20003f45270 */
[----:B----4-:R-:W-:Y:S01]  /*3a90*/  IMAD.HI.U32 R34, R19, R16, RZ ;  /* 0x0000001013227227 */ /* 0x010fe200078e00ff */
[----:B------:R-:W-:Y:S02]  /*3aa0*/  SHF.R.U32.HI R31, RZ, R18, R31 ;  /* 0x00000012ff1f7219 */ /* 0x000fe4000001161f */
[----:B------:R-:W-:Y:S01]  /*3ab0*/  ISETP.NE.AND P5, PT, R2, 0x1, PT ;  /* 0x000000010200780c */ /* 0x000fe20003fa5270 */
[----:B------:R-:W-:Y:S01]  /*3ac0*/  IMAD.HI.U32 R36, R13, R16, RZ ;  /* 0x000000100d247227 */ /* 0x000fe200078e00ff */
[----:B------:R-:W-:Y:S02]  /*3ad0*/  SHF.R.U32.HI R34, RZ, R17, R34 ;  /* 0x00000011ff227219 */ /* 0x000fe40000011622 */
[----:B------:R-:W-:Y:S01]  /*3ae0*/  SEL R3, R24, R31, !P0 ;  /* 0x0000001f18037207 */ /* 0x000fe20004000000 */
[C---:B------:R-:W-:Y:S01]  /*3af0*/  IMAD.HI.U32 R31, R8.reuse, R7, RZ ;  /* 0x00000007081f7227 */ /* 0x040fe200078e00ff */
[----:B------:R-:W-:Y:S02]  /*3b00*/  SEL R11, R19, R34, !P5 ;  /* 0x00000022130b7207 */ /* 0x000fe40006800000 */
[----:B------:R-:W-:Y:S01]  /*3b10*/  SHF.R.U32.HI R36, RZ, R17, R36 ;  /* 0x00000011ff247219 */ /* 0x000fe20000011624 */
[----:B------:R-:W-:Y:S01]  /*3b20*/  IMAD.HI.U32 R38, R3, R4, RZ ;  /* 0x0000000403267227 */ /* 0x000fe200078e00ff */
[----:B------:R-:W-:Y:S03]  /*3b30*/  SHF.R.U32.HI R31, RZ, R18, R31 ;  /* 0x00000012ff1f7219 */ /* 0x000fe6000001161f */
[----:B------:R-:W-:Y:S01]  /*3b40*/  IMAD.HI.U32 R34, R11, R4, RZ ;  /* 0x000000040b227227 */ /* 0x000fe200078e00ff */
[----:B------:R-:W-:Y:S02]  /*3b50*/  @P2 SHF.R.U32.HI R3, RZ, R5, R38 ;  /* 0x00000005ff032219 */ /* 0x000fe40000011626 */
[----:B------:R-:W-:Y:S02]  /*3b60*/  SEL R9, R8, R31, !P0 ;  /* 0x0000001f08097207 */ /* 0x000fe40004000000 */
[----:B------:R-:W-:Y:S01]  /*3b70*/  @P2 SHF.R.U32.HI R11, RZ, R5, R34 ;  /* 0x00000005ff0b2219 */ /* 0x000fe20000011622 */
[C---:B------:R-:W-:Y:S01]  /*3b80*/  IMAD R10, R40.reuse, R3, RZ ;  /* 0x00000003280a7224 */ /* 0x040fe200078e02ff */
[----:B------:R-:W-:Y:S01]  /*3b90*/  SEL R3, R13, R36, !P5 ;  /* 0x000000240d037207 */ /* 0x000fe20006800000 */
[C---:B------:R-:W-:Y:S03]  /*3ba0*/  IMAD.HI.U32 R14, R9.reuse, R4, RZ ;  /* 0x00000004090e7227 */ /* 0x040fe600078e00ff */
[----:B------:R-:W-:Y:S01]  /*3bb0*/  ISETP.GE.AND P0, PT, R9, R10, PT ;  /* 0x0000000a0900720c */ /* 0x000fe20003f06270 */
[C---:B------:R-:W-:Y:S01]  /*3bc0*/  IMAD R12, R40.reuse, R11, RZ ;  /* 0x0000000b280c7224 */ /* 0x040fe200078e02ff */
[-C--:B------:R-:W-:Y:S04]  /*3bd0*/  SHF.R.U32.HI R14, RZ, R5.reuse, R14 ;  /* 0x00000005ff0e7219 */ /* 0x080fe8000001160e */
[----:B------:R-:W-:Y:S02]  /*3be0*/  ISETP.GE.OR P0, PT, R3, R12, P0 ;  /* 0x0000000c0300720c */ /* 0x000fe40000706670 */
[----:B------:R-:W-:Y:S05]  /*3bf0*/  SEL R15, R9, R14, !P2 ;  /* 0x0000000e090f7207 */ /* 0x000fea0005000000 */
[----:B------:R-:W-:Y:S04]  /*3c00*/  IMAD.MOV R14, RZ, RZ, -R15 ;  /* 0x000000ffff0e7224 */ /* 0x000fe800078e0a0f */
[----:B------:R-:W-:Y:S02]  /*3c10*/  IMAD R14, R40, R14, R9 ;  /* 0x0000000e280e7224 */ /* 0x000fe400078e0209 */
[C---:B------:R-:W-:Y:S05]  /*3c20*/  @!P0 IMAD.HI.U32 R10, R3.reuse, R4, RZ ;  /* 0x00000004030a8227 */ /* 0x040fea00078e00ff */
[----:B------:R-:W-:Y:S04]  /*3c30*/  @!P0 SHF.R.U32.HI R10, RZ, R5, R10 ;  /* 0x00000005ff0a8219 */ /* 0x000fe8000001160a */
[----:B------:R-:W-:Y:S01]  /*3c40*/  @!P0 SEL R0, R3, R10, !P2 ;  /* 0x0000000a03008207 */ /* 0x000fe20005000000 */
[----:B------:R-:W-:Y:S03]  /*3c50*/  IMAD.MOV R10, RZ, RZ, -R3 ;  /* 0x000000ffff0a7224 */ /* 0x000fe600078e0a03 */
[----:B------:R-:W-:Y:S01]  /*3c60*/  @!P0 IADD3 R15, PT, PT, R15, -R0, RZ ;  /* 0x800000000f0f8210 */ /* 0x000fe20007ffe0ff */
[----:B------:R-:W-:Y:S01]  /*3c70*/  @!P0 IMAD R0, R11, R14, R0 ;  /* 0x0000000e0b008224 */ /* 0x000fe200078e0200 */
[----:B------:R-:W-:Y:S01]  /*3c80*/  IADD3 R11, PT, PT, -R9, RZ, RZ ;  /* 0x000000ff090b7210 */ /* 0x000fe20007ffe1ff */
[----:B------:R-:W-:Y:S02]  /*3c90*/  IMAD R13, R2, R10, R13 ;  /* 0x0000000a020d7224 */ /* 0x000fe400078e020d */
[----:B------:R-:W-:Y:S02]  /*3ca0*/  @!P0 IMAD R9, R15, R40, R3 ;  /* 0x000000280f098224 */ /* 0x000fe400078e0203 */
[----:B------:R-:W-:Y:S02]  /*3cb0*/  @!P0 IMAD.MOV.U32 R3, RZ, RZ, R0 ;  /* 0x000000ffff038224 */ /* 0x000fe400078e0000 */
[----:B------:R-:W-:Y:S02]  /*3cc0*/  IMAD R8, R6, R11, R8 ;  /* 0x0000000b06087224 */ /* 0x000fe400078e0208 */
[----:B------:R-:W-:Y:S02]  /*3cd0*/  IMAD R13, R3, R2, R13 ;  /* 0x00000002030d7224 */ /* 0x000fe400078e020d */
[----:B------:R-:W-:Y:S02]  /*3ce0*/  IMAD R8, R9, R6, R8 ;  /* 0x0000000609087224 */ /* 0x000fe400078e0208 */
.L_x_68:
[----:B------:R-:W-:Y:S05]  /*3cf0*/  BRA.U UP1, `(.L_x_69) ;  /* 0x0000000101107547 */ /* 0x000fea000b800000 */
[----:B------:R-:W-:Y:S04]  /*3d00*/  MOV R0, UR13 ;  /* 0x0000000d00007c02 */ /* 0x000fe80008000f00 */
[----:B------:R-:W-:Y:S04]  /*3d10*/  SHF.L.U32 R3, R0, 0x1f, RZ ;  /* 0x0000001f00037819 */ /* 0x000fe800000006ff */
[----:B------:R-:W1:Y:S02]  /*3d20*/  SYNCS.PHASECHK.TRANS64.TRYWAIT P0, [UR6+0x48], R3 ;  /* 0x00004803ff0075a7 */ /* 0x000e640008001106 */
[----:B-1----:R-:W-:Y:S05]  /*3d30*/  @!P0 BRA `(.L_x_70) ;  /* 0x00000028003c8947 */ /* 0x002fea0003800000 */
.L_x_69:
[----:B------:R-:W-:Y:S05]  /*3d40*/  BRA.U !UP3, `(.L_x_71) ;  /* 0x000000010b347547 */ /* 0x000fea000b800000 */
[----:B------:R-:W-:Y:S01]  /*3d50*/  UPLOP3.LUT UP0, UPT, UPT, UPT, UP2, 0x80, 0x8 ;  /* 0x000000000008789c */ /* 0x000fe20003f0f020 */
[----:B-1----:R-:W-:Y:S02]  /*3d60*/  HFMA2 R0, -RZ, RZ, 0, 5.9604644775390625e-08 ;  /* 0x00000001ff007431 */ /* 0x002fe400000001ff */
[----:B------:R-:W-:Y:S03]  /*3d70*/  IMAD.MOV.U32 R98, RZ, RZ, 0x1 ;  /* 0x00000001ff627424 */ /* 0x000fe600078e00ff */
[----:B------:R-:W-:Y:S05]  /*3d80*/  PLOP3.LUT P0, PT, PT, PT, UP0, 0x80, 0x8 ;  /* 0x000000000008781c */ /* 0x000fea0003f0f008 */
[----:B------:R-:W1:Y:S01]  /*3d90*/  @UP0 LDCU.64 UR8, c[0x0][0x888] ;  /* 0x00011100ff0807ac */ /* 0x000e620008000a00 */
[----:B------:R-:W-:Y:S07]  /*3da0*/  @UP0 UIMAD UR7, UR36, UR4, URZ ;  /* 0x00000004240702a4 */ /* 0x000fee000f8e02ff */
[----:B------:R-:W-:Y:S01]  /*3db0*/  @!P0 PRMT R98, R0, 0x7610, R98 ;  /* 0x0000761000628816 */ /* 0x000fe20000000062 */
[----:B-1----:R-:W-:Y:S03]  /*3dc0*/  @UP0 UIMAD.WIDE UR8, UR7, 0x4, UR8 ;  /* 0x00000004070808a5 */ /* 0x002fe6000f8e0208 */
[----:B------:R-:W1:Y:S03]  /*3dd0*/  @!UP0 LDCU UR7, c[0x0][0x880] ;  /* 0x00011000ff0787ac */ /* 0x000e660008000800 */
[----:B------:R-:W-:Y:S01]  /*3de0*/  IMAD.U32 R10, RZ, RZ, UR8 ;  /* 0x00000008ff0a7e24 */ /* 0x000fe2000f8e00ff */
[----:B------:R-:W-:Y:S05]  /*3df0*/  MOV R11, UR9 ;  /* 0x00000009000b7c02 */ /* 0x000fea0008000f00 */
[----:B-----5:R3:W5:Y:S02]  /*3e00*/  @P0 LDG.E R48, desc[UR40][R10.64] ;  /* 0x000000280a300981 */ /* 0x020764000c1e1900 */
[----:B-1-3--:R-:W-:Y:S07]  /*3e10*/  @!P0 IMAD.U32 R48, RZ, RZ, UR7 ;  /* 0x00000007ff308e24 */ /* 0x00afee000f8e00ff */
.L_x_71:
[----:B-----5:R-:W-:Y:S01]  /*3e20*/  @!P4 ISETP.EQ.AND P5, PT, R48, RZ, PT ;  /* 0x000000ff3000c20c */ /* 0x020fe20003fa2270 */
[----:B------:R-:W-:Y:S01]  /*3e30*/  @!UPT UIADD3 URZ, UPT, UPT, URZ, URZ, URZ ;  /* 0x000000fffffff290 */ /* 0x000fe2000fffe0ff */
[----:B------:R-:W-:Y:S11]  /*3e40*/  @!P4 BRA `(.L_x_72) ;  /* 0x000000000014c947 */ /* 0x000ff60003800000 */
[----:B------:R-:W-:Y:S02]  /*3e50*/  LOP3.LUT P0, RZ, R98, 0xff, RZ, 0xc0, !PT ;  /* 0x000000ff62ff7812 */ /* 0x000fe4000780c0ff */
[----:B------:R-:W-:Y:S04]  /*3e60*/  PLOP3.LUT P5, PT, PT, PT, UP0, 0x80, 0x8 ;  /* 0x000000000008781c */ /* 0x000fe80003faf008 */
[----:B------:R-:W-:Y:S07]  /*3e70*/  PLOP3.LUT P5, PT, P5, PT, PT, 0x8, 0x80 ;  /* 0x000000000080781c */ /* 0x000fee0002fae170 */
[----:B------:R-:W-:Y:S11]  /*3e80*/  @P0 ISETP.EQ.AND P5, PT, R48, RZ, PT ;  /* 0x000000ff3000020c */ /* 0x000ff60003fa2270 */
[----:B------:R-:W-:Y:S02]  /*3e90*/  @!UPT UIADD3 URZ, UPT, UPT, URZ, URZ, URZ ;  /* 0x000000fffffff290 */ /* 0x000fe4000fffe0ff */
.L_x_72:
[----:B------:R-:W3:Y:S01]  /*3ea0*/  SYNCS.PHASECHK.TRANS64.TRYWAIT P4, [UR6+0x38], R26 ;  /* 0x0000381aff0075a7 */ /* 0x000ee20008081106 */
[----:B------:R-:W-:Y:S01]  /*3eb0*/  @P3 SHF.R.U32.HI R27, RZ, 0x10, R21 ;  /* 0x00000010ff1b3819 */ /* 0x000fe20000011615 */
[----:B------:R-:W-:Y:S01]  /*3ec0*/  VIADD R29, R29, 0x1 ;  /* 0x000000011d1d7836 */ /* 0x000fe20000000000 */
[----:B------:R-:W5:Y:S08]  /*3ed0*/  LDC.64 R14, c[0x0][0xb10] ;  /* 0x0002c400ff0e7b82 */ /* 0x000f700000000a00 */
[----:B------:R-:W2:Y:S08]  /*3ee0*/  LDC.64 R10, c[0x0][0xb18] ;  /* 0x0002c600ff0a7b82 */ /* 0x000eb00000000a00 */
[----:B-1----:R-:W1:Y:S08]  /*3ef0*/  @!P1 LDC R0, c[0x0][0xb20] ;  /* 0x0002c800ff009b82 */ /* 0x002e700000000800 */
[----:B------:R-:W4:Y:S01]  /*3f00*/  @!P1 LDC R3, c[0x0][0xb0c] ;  /* 0x0002c300ff039b82 */ /* 0x000f220000000800 */
[----:B-----5:R-:W-:Y:S05]  /*3f10*/  @!P1 IMAD.HI.U32 R14, R13, R14, RZ ;  /* 0x0000000e0d0e9227 */ /* 0x020fea00078e00ff */
[----:B------:R-:W-:Y:S01]  /*3f20*/  @!P1 SHF.R.U32.HI R14, RZ, R15, R14 ;  /* 0x0000000fff0e9219 */ /* 0x000fe2000001160e */
[----:B--2---:R-:W-:Y:S01]  /*3f30*/  @!P1 IMAD.HI.U32 R11, R8, R11, RZ ;  /* 0x0000000b080b9227 */ /* 0x004fe200078e00ff */
[----:B------:R-:W-:Y:S04]  /*3f40*/  @!P1 ISETP.NE.AND P0, PT, R10, 0x1, PT ;  /* 0x000000010a00980c */ /* 0x000fe80003f05270 */
[----:B-1----:R-:W-:Y:S02]  /*3f50*/  @!P1 SHF.R.U32.HI R9, RZ, R0, R11 ;  /* 0x00000000ff099219 */ /* 0x002fe4000001160b */
[----:B----4-:R-:W-:Y:S02]  /*3f60*/  @!P1 ISETP.NE.AND P2, PT, R3, 0x1, PT ;  /* 0x000000010300980c */ /* 0x010fe40003f45270 */
[----:B------:R-:W-:Y:S02]  /*3f70*/  @!P1 SEL R9, R8, R9, !P0 ;  /* 0x0000000908099207 */ /* 0x000fe40004000000 */
[----:B------:R-:W-:Y:S02]  /*3f80*/  ELECT P0, URZ, PT ;  /* 0x0000000000ff782f */ /* 0x000fe40003800000 */
[----:B------:R-:W-:Y:S05]  /*3f90*/  @!P1 SEL R14, R13, R14, !P2 ;  /* 0x0000000e0d0e9207 */ /* 0x000fea0005000000 */
[----:B------:R-:W-:Y:S02]  /*3fa0*/  @!P1 IMAD.IADD R0, R9, 0x1, -R14 ;  /* 0x0000000109009824 */ /* 0x000fe400078e0a0e */
[----:B------:R-:W-:Y:S02]  /*3fb0*/  @!P1 IMAD.IADD R9, R14, 0x1, -R9 ;  /* 0x000000010e099824 */ /* 0x000fe400078e0a09 */
[----:B------:R-:W-:Y:S02]  /*3fc0*/  @!P1 IMAD R13, R0, R3, R13 ;  /* 0x00000003000d9224 */ /* 0x000fe400078e020d */
[----:B------:R-:W-:Y:S01]  /*3fd0*/  @!P1 IMAD R8, R9, R10, R8 ;  /* 0x0000000a09089224 */ /* 0x000fe200078e0208 */
[----:B---3--:R-:W-:Y:S06]  /*3fe0*/  @!P4 BRA `(.L_x_73) ;  /* 0x0000002400a8c947 */ /* 0x008fec0003800000 */
.L_x_122:
[----:B------:R-:W-:Y:S01]  /*3ff0*/  PLOP3.LUT P5, PT, P5, P0, PT, 0xf2, 0x2f ;  /* 0x00000000002f781c */ /* 0x000fe20002fa1e72 */
[----:B------:R-:W-:Y:S01]  /*4000*/  UMOV UR14, 0x0 ;  /* 0x00000000000e7882 */ /* 0x000fe20000000000 */
[----:B------:R-:W-:Y:S01]  /*4010*/  LOP3.LUT R30, R30, 0x1, RZ, 0x3c, !PT ;  /* 0x000000011e1e7812 */ /* 0x000fe200078e3cff */
[----:B------:R-:W-:Y:S01]  /*4020*/  UMOV UR15, 0x10000000 ;  /* 0x10000000000f7882 */ /* 0x000fe20000000000 */
[----:B------:R-:W-:Y:S01]  /*4030*/  UMOV UR12, UR36 ;  /* 0x00000024000c7c82 */ /* 0x000fe20008000000 */
[----:B------:R-:W-:Y:S08]  /*4040*/  @P3 R2UR UR36, R27 ;  /* 0x000000001b2432ca */ /* 0x000ff000000e0000 */
[----:B-1----:R-:W-:Y:S01]  /*4050*/  @!P5 IADD3 R3, P0, PT, R32, 0x580, RZ ;  /* 0x000005802003d810 */ /* 0x002fe20007f1e0ff */
[----:B------:R-:W-:Y:S01]  /*4060*/  @!P5 IMAD.SHL.U32 R97, R97, 0x40, RZ ;  /* 0x000000406161d824 */ /* 0x000fe200078e00ff */
[----:B------:R-:W-:Y:S01]  /*4070*/  VOTEU.ALL UP1, P5 ;  /* 0x0000000000ff7886 */ /* 0x000fe20002820000 */
[----:B------:R-:W-:Y:S01]  /*4080*/  @!P5 IMAD.SHL.U32 R99, R99, 0x40, RZ ;  /* 0x000000406363d824 */ /* 0x000fe200078e00ff */
[----:B------:R-:W-:Y:S01]  /*4090*/  @!P5 R2UR UR8, R3 ;  /* 0x000000000308d2ca */ /* 0x000fe200000e0000 */
[----:B------:R-:W-:Y:S01]  /*40a0*/  @!P5 IMAD.X R0, RZ, RZ, R33, P0 ;  /* 0x000000ffff00d224 */ /* 0x000fe200000e0621 */
[----:B------:R-:W-:Y:S01]  /*40b0*/  @!P5 R2UR UR10, R97 ;  /* 0x00000000610ad2ca */ /* 0x000fe200000e0000 */
[----:B------:R-:W-:Y:S01]  /*40c0*/  @!UP1 UIADD3 UR9, UPT, UPT, UR6, 0x30, URZ ;  /* 0x0000003006099890 */ /* 0x000fe2000fffe0ff */
[----:B------:R-:W-:Y:S01]  /*40d0*/  @!P5 R2UR UR11, R99 ;  /* 0x00000000630bd2ca */ /* 0x000fe200000e0000 */
[----:B------:R-:W-:Y:S01]  /*40e0*/  IMAD.IADD R97, R8, 0x1, R81 ;  /* 0x0000000108617824 */ /* 0x000fe200078e0251 */
[----:B------:R-:W-:Y:S01]  /*40f0*/  @!P5 R2UR UR7, R0 ;  /* 0x000000000007d2ca */ /* 0x000fe200000e0000 */
[----:B------:R-:W-:Y:S01]  /*4100*/  IMAD.IADD R99, R13, 0x1, R96 ;  /* 0x000000010d637824 */ /* 0x000fe200078e0260 */
[C---:B------:R-:W-:Y:S04]  /*4110*/  ISETP.NE.AND P0, PT, R29.reuse, 0x2, PT ;  /* 0x000000021d00780c */ /* 0x040fe80003f05270 */
[----:B------:R-:W-:Y:S01]  /*4120*/  SEL R3, RZ, 0x1, P0 ;  /* 0x00000001ff037807 */ /* 0x000fe20000000000 */
[----:B------:R-:W-:Y:S01]  /*4130*/  IMAD.U32 R10, RZ, RZ, UR8 ;  /* 0x00000008ff0a7e24 */ /* 0x000fe2000f8e00ff */
[----:B------:R-:W-:Y:S01]  /*4140*/  @!UP1 UIADD3 UR8, UPT, UPT, UR6, 0x200, URZ ;  /* 0x0000020006089890 */ /* 0x000fe2000fffe0ff */
[----:B------:R-:W-:Y:S01]  /*4150*/  SEL R29, R29, RZ, P0 ;  /* 0x000000ff1d1d7207 */ /* 0x000fe20000000000 */
[----:B------:R-:W-:Y:S01]  /*4160*/  VOTEU.ALL UP1, P5 ;  /* 0x0000000000ff7886 */ /* 0x000fe20002820000 */
[----:B------:R-:W-:Y:S02]  /*4170*/  LOP3.LUT R28, R28, R3, RZ, 0x3c, !PT ;  /* 0x000000031c1c7212 */ /* 0x000fe400078e3cff */
[----:B------:R-:W-:Y:S01]  /*4180*/  IMAD.U32 R11, RZ, RZ, UR7 ;  /* 0x00000007ff0b7e24 */ /* 0x000fe2000f8e00ff */
[----:B------:R-:W-:Y:S04]  /*4190*/  @!P5 R2UR UR16, R10 ;  /* 0x000000000a10d2ca */ /* 0x000fe800000e0000 */
[----:B------:R-:W-:Y:S11]  /*41a0*/  @!P5 R2UR UR17, R11 ;  /* 0x000000000b11d2ca */ /* 0x000ff600000e0000 */
[----:B------:R-:W-:Y:S02]  /*41b0*/  @!UPT UIADD3 URZ, UPT, UPT, URZ, URZ, URZ ;  /* 0x000000fffffff290 */ /* 0x000fe4000fffe0ff */
[----:B------:R3:W-:Y:S01]  /*41c0*/  @!UP1 UTMALDG.3D [UR8], [UR16], desc[UR14] ;  /* 0x00000e08100095b4 */ /* 0x0007e20008011000 */
[----:B------:R3:W-:Y:S01]  /*41d0*/  @!P5 SYNCS.ARRIVE.TRANS64.RED.A0TR RZ, [UR6+0x30], R25 ;  /* 0x00003019ffffd9a7 */ /* 0x0007e20008300406 */
[----:B------:R-:W-:Y:S01]  /*41e0*/  UPLOP3.LUT UP1, UPT, UPT, UPT, UPT, 0x80, 0x8 ;  /* 0x000000000008789c */ /* 0x000fe20003f2f070 */
[----:B------:R-:W-:Y:S01]  /*41f0*/  SYNCS.ARRIVE.TRANS64.RED.A1T0 RZ, [UR37], RZ ;  /* 0x000000ffffff79a7 */ /* 0x000fe20008100425 */
[----:B------:R-:W-:Y:S09]  /*4200*/  @P3 BRA `(.L_x_74) ;  /* 0xfffffff400b43947 */ /* 0x000ff2000383ffff */
[----:B------:R-:W-:Y:S07]  /*4210*/  MOV R0, UR6 ;  /* 0x0000000600007c02 */ /* 0x000fee0008000f00 */
.L_x_75:
[----:B-1----:R-:W-:-:S04]  /*4220*/  SHF.L.U32 R3, R30, 0x1f, RZ ;  /* 0x0000001f1e037819 */ /* 0x002fc800000006ff */
[----:B------:R1:W2:Y:S03]  /*4230*/  SYNCS.PHASECHK.TRANS64.TRYWAIT P0, [R0+URZ+0x38], R3 ;  /* 0x00003803000075a7 */ /* 0x0002a600080011ff */
[----:B--2---:R-:W-:Y:S05]  /*4240*/  @!P0 NANOSLEEP.SYNCS 0x989680 ;  /* 0x009896800000895d */ /* 0x004fea0003900000 */
[----:B------:R-:W2:Y:S02]  /*4250*/  @!P0 SYNCS.PHASECHK.TRANS64 P0, [R0+URZ+0x38], R3 ;  /* 0x00003803000085a7 */ /* 0x000ea400080010ff */
[----:B--23--:R-:W-:Y:S05]  /*4260*/  @P0 EXIT ;  /* 0x000000000000094d */ /* 0x00cfea0003800000 */
[----:B------:R-:W-:Y:S05]  /*4270*/  BRA `(.L_x_75) ;  /* 0xfffffffc00e87947 */ /* 0x000fea000383ffff */
.L_x_66:
[----:B------:R-:W-:-:S06]  /*4280*/  UISETP.GE.AND UP1, UPT, UR8, 0x4, UPT ;  /* 0x000000040800788c */ /* 0x000fcc000bf26270 */
[----:B------:R-:W-:-:S13]  /*4290*/  PLOP3.LUT P0, PT, PT, PT, UP1, 0x80, 0x8 ;  /* 0x000000000008781c */ /* 0x000fda0003f0f018 */
[----:B------:R-:W-:Y:S05]  /*42a0*/  @!P0 EXIT ;  /* 0x000000000000894d */ /* 0x000fea0003800000 */
[----:B------:R-:W-:Y:S01]  /*42b0*/  BAR.SYNC.DEFER_BLOCKING 0x6, 0xa0 ;  /* 0x0182800000007b1d */ /* 0x000fe20000010000 */
[C---:B------:R-:W-:Y:S02]  /*42c0*/  IMAD.SHL.U32 R5, R103.reuse, 0x40, RZ ;  /* 0x0000004067057824 */ /* 0x040fe400078e00ff */
[----:B------:R-:W-:Y:S02]  /*42d0*/  HFMA2 R113, -RZ, RZ, 0, 0 ;  /* 0x00000000ff717431 */ /* 0x000fe400000001ff */
[C---:B------:R-:W-:Y:S01]  /*42e0*/  IMAD.SHL.U32 R0, R103.reuse, 0x20, RZ ;  /* 0x0000002067007824 */ /* 0x040fe200078e00ff */
[----:B------:R-:W-:Y:S01]  /*42f0*/  CS2R R108, SRZ ;  /* 0x00000000006c7805 */ /* 0x000fe2000001ff00 */
[----:B------:R-:W-:Y:S01]  /*4300*/  IMAD.SHL.U32 R105, R103, 0x8, RZ ;  /* 0x0000000867697824 */ /* 0x000fe200078e00ff */
[----:B------:R-:W-:Y:S01]  /*4310*/  UMOV UR43, 0x400 ;  /* 0x00000400002b7882 */ /* 0x000fe20000000000 */
[----:B------:R-:W-:Y:S01]  /*4320*/  LOP3.LUT R2, R5, 0x180, RZ, 0xc0, !PT ;  /* 0x0000018005027812 */ /* 0x000fe200078ec0ff */
[----:B------:R-:W-:Y:S01]  /*4330*/  ULEA UR43, UR37, UR43, 0x18 ;  /* 0x0000002b252b7291 */ /* 0x000fe2000f8ec0ff */
[----:B------:R-:W1:Y:S01]  /*4340*/  LDC R101, c[0x0][0x370] ;  /* 0x0000dc00ff657b82 */ /* 0x000e620000000800 */
[----:B------:R-:W-:Y:S01]  /*4350*/  LOP3.LUT R0, R0, 0xc00, RZ, 0xc0, !PT ;  /* 0x00000c0000007812 */ /* 0x000fe200078ec0ff */
[C---:B------:R-:W-:Y:S01]  /*4360*/  IMAD.U32 R46, R103.reuse, 0x10000, RZ ;  /* 0x00010000672e7824 */ /* 0x040fe200078e00ff */
[----:B------:R-:W-:Y:S01]  /*4370*/  LOP3.LUT R105, R2, 0x30, R105, 0xf8, !PT ;  /* 0x0000003002697812 */ /* 0x000fe200078ef869 */
[C---:B------:R-:W-:Y:S01]  /*4380*/  IMAD.SHL.U32 R2, R103.reuse, 0x2, RZ ;  /* 0x0000000267027824 */ /* 0x040fe200078e00ff */
[--C-:B------:R-:W-:Y:S01]  /*4390*/  LOP3.LUT R0, R0, 0x40, R5.reuse, 0xf8, !PT ;  /* 0x0000004000007812 */ /* 0x100fe200078ef805 */
[----:B------:R-:W-:Y:S01]  /*43a0*/  IMAD.SHL.U32 R104, R103, 0x10, RZ ;  /* 0x0000001067687824 */ /* 0x000fe200078e00ff */
[----:B------:R-:W-:Y:S01]  /*43b0*/  UIADD3 UR4, UPT, UPT, UR43, 0x1200, URZ ;  /* 0x000012002b047890 */ /* 0x000fe2000fffe0ff */
[----:B------:R-:W2:Y:S01]  /*43c0*/  LDC R42, c[0x0][0xb0c] ;  /* 0x0002c300ff2a7b82 */ /* 0x000ea20000000800 */
[----:B------:R-:W-:Y:S01]  /*43d0*/  LOP3.LUT R105, R105, 0x20, R2, 0x78, !PT ;  /* 0x0000002069697812 */ /* 0x000fe200078e7802 */
[----:B------:R-:W-:Y:S01]  /*43e0*/  IMAD.MOV.U32 R44, RZ, RZ, RZ ;  /* 0x000000ffff2c7224 */ /* 0x000fe200078e00ff */
[----:B------:R-:W-:Y:S01]  /*43f0*/  LOP3.LUT R0, R0, 0x200, R5, 0xf8, !PT ;  /* 0x0000020000007812 */ /* 0x000fe200078ef805 */
[----:B------:R-:W-:Y:S01]  /*4400*/  IMAD.MOV.U32 R110, RZ, RZ, RZ ;  /* 0x000000ffff6e7224 */ /* 0x000fe200078e00ff */
[----:B------:R-:W-:Y:S01]  /*4410*/  LOP3.LUT R46, R46, 0x600000, RZ, 0xc0, !PT ;  /* 0x006000002e2e7812 */ /* 0x000fe200078ec0ff */
[----:B------:R-:W-:Y:S01]  /*4420*/  IMAD.U32 R111, RZ, RZ, UR4 ;  /* 0x00000004ff6f7e24 */ /* 0x000fe2000f8e00ff */
[----:B------:R-:W4:Y:S01]  /*4430*/  LDS R3, [UR43+0x100] ;  /* 0x0001002bff037984 */ /* 0x000f220008000800 */
[----:B------:R-:W1:Y:S01]  /*4440*/  LDC R100, c[0x0][0xb20] ;  /* 0x0002c800ff647b82 */ /* 0x000e620000000800 */
[----:B------:R-:W-:Y:S01]  /*4450*/  LOP3.LUT R105, R0, R105, RZ, 0xfc, !PT ;  /* 0x0000006900697212 */ /* 0x000fe200078efcff */
[----:B------:R-:W1:Y:S01]  /*4460*/  LDCU.64 UR46, c[0x0][0x348] ;  /* 0x00006900ff2e77ac */ /* 0x000e620008000a00 */
[----:B------:R-:W-:-:S02]  /*4470*/  LOP3.LUT R104, R104, 0x20, RZ, 0xc0, !PT ;  /* 0x0000002068687812 */ /* 0x000fc400078ec0ff */
[----:B------:R-:W-:Y:S01]  /*4480*/  IADD3 R5, PT, PT, R105, UR43, RZ ;  /* 0x0000002b69057c10 */ /* 0x000fe2000fffe0ff */
[----:B------:R-:W1:Y:S02]  /*4490*/  LDCU.64 UR38, c[0x0][0x888] ;  /* 0x00011100ff2677ac */ /* 0x000e640008000a00 */
[----:B------:R-:W1:Y:S01]  /*44a0*/  LDC R41, c[0x0][0xb30] ;  /* 0x0002cc00ff297b82 */ /* 0x000e620000000800 */
[----:B------:R-:W-:Y:S01]  /*44b0*/  IADD3 R104, PT, PT, -R104, 0x200, R5 ;  /* 0x0000020068687810 */ /* 0x000fe20007ffe105 */
[----:B------:R-:W-:-:S06]  /*44c0*/  UIADD3 UR42, UPT, UPT, UR43, 0x200, URZ ;  /* 0x000002002b2a7890 */ /* 0x000fcc000fffe0ff */
[----:B------:R-:W1:Y:S08]  /*44d0*/  LDC.64 R90, c[0x0][0xb10] ;  /* 0x0002c400ff5a7b82 */ /* 0x000e700000000a00 */
[----:B------:R-:W1:Y:S08]  /*44e0*/  LDC.64 R38, c[0x0][0xb18] ;  /* 0x0002c600ff267b82 */ /* 0x000e700000000a00 */
[----:B------:R-:W1:Y:S01]  /*44f0*/  LDC.64 R86, c[0x0][0x888] ;  /* 0x00022200ff567b82 */ /* 0x000e620000000a00 */
[----:B----4-:R-:W-:-:S07]  /*4500*/  IMAD.IADD R46, R3, 0x1, R46 ;  /* 0x00000001032e7824 */ /* 0x010fce00078e022e */
[----:B------:R-:W4:Y:S08]  /*4510*/  LDC.64 R36, c[0x0][0xb28] ;  /* 0x0002ca00ff247b82 */ /* 0x000f300000000a00 */
[----:B------:R-:W1:Y:S08]  /*4520*/  LDC.64 R88, c[0x0][0x890] ;  /* 0x00022400ff587b82 */ /* 0x000e700000000a00 */
[----:B------:R-:W1:Y:S08]  /*4530*/  LDC.64 R84, c[0x0][0x8b0] ;  /* 0x00022c00ff547b82 */ /* 0x000e700000000a00 */
[----:B------:R-:W1:Y:S08]  /*4540*/  LDC.64 R82, c[0x0][0x8a8] ;  /* 0x00022a00ff527b82 */ /* 0x000e700000000a00 */
[----:B--2---:R-:W1:Y:S02]  /*4550*/  LDC R102, c[0x0][0x374] ;  /* 0x0000dd00ff667b82 */ /* 0x004e640000000800 */
.L_x_93:
[----:B------:R-:W-:Y:S02]  /*4560*/  LEA R0, R113, UR43, 0x3 ;  /* 0x0000002b71007c11 */ /* 0x000fe4000f8e18ff */
[----:B------:R-:W-:Y:S02]  /*4570*/  SHF.L.U32 R3, R109, 0x1f, RZ ;  /* 0x0000001f6d037819 */ /* 0x000fe400000006ff */
[----:B------:R-:W-:Y:S02]  /*4580*/  LEA R16, R113, UR43, 0x4 ;  /* 0x0000002b71107c11 */ /* 0x000fe4000f8e20ff */
[----:B--2---:R-:W2:Y:S02]  /*4590*/  SYNCS.PHASECHK.TRANS64.TRYWAIT P0, [R0+URZ+0x50], R3 ;  /* 0x00005003000075a7 */ /* 0x004ea400080011ff */
[----:B-12---:R-:W-:Y:S05]  /*45a0*/  @!P0 BRA `(.L_x_76) ;  /* 0x0000002000508947 */ /* 0x006fea0003800000 */
.L_x_123:
[----:B------:R-:W4:Y:S01]  /*45b0*/  LDC.64 R12, c[0x0][0xb10] ;  /* 0x0002c400ff0c7b82 */ /* 0x000f220000000a00 */
[----:B------:R-:W4:Y:S01]  /*45c0*/  LDS.128 R16, [R16+0xe0] ;  /* 0x0000e00010107984 */ /* 0x000f220000000c00 */
[----:B-1----:R-:W-:Y:S01]  /*45d0*/  ISETP.NE.AND P1, PT, R41, 0x1, PT ;  /* 0x000000012900780c */ /* 0x002fe20003f25270 */
[----:B--2---:R-:W-:Y:S01]  /*45e0*/  VIADD R0, R0, 0x60 ;  /* 0x0000006000007836 */ /* 0x004fe20000000000 */
[----:B---3--:R-:W-:Y:S04]  /*45f0*/  ISETP.GE.AND P0, PT, R40, 0x1, PT ;  /* 0x000000012800780c */ /* 0x008fe80003f06270 */
[----:B------:R-:W1:Y:S01]  /*4600*/  LDC.64 R10, c[0x0][0xb18] ;  /* 0x0002c600ff0a7b82 */ /* 0x000e620000000a00 */
[----:B------:R-:W-:Y:S01]  /*4610*/  PRMT R0, RZ, 0x654, R0 ;  /* 0x00000654ff007816 */ /* 0x000fe20000000000 */
[----:B------:R-:W-:Y:S01]  /*4620*/  @!PT LDS RZ, [RZ] ;  /* 0x00000000fffff984 */ /* 0x000fe20000000800 */
[----:B------:R-:W-:Y:S01]  /*4630*/  @!PT LDS RZ, [RZ] ;  /* 0x00000000fffff984 */ /* 0x000fe20000000800 */
[----:B------:R-:W-:Y:S01]  /*4640*/  @!PT LDS RZ, [RZ] ;  /* 0x00000000fffff984 */ /* 0x000fe20000000800 */
[----:B------:R-:W-:Y:S01]  /*4650*/  @!PT LDS RZ, [RZ] ;  /* 0x00000000fffff984 */ /* 0x000fe20000000800 */
[----:B------:R2:W-:Y:S06]  /*4660*/  MEMBAR.ALL.CTA ;  /* 0x0000000000007992 */ /* 0x0005ec0000008000 */
[----:B--2---:R-:W2:Y:S01]  /*4670*/  FENCE.VIEW.ASYNC.S ;  /* 0x00000000000073c6 */ /* 0x004ea20000000000 */
[----:B------:R-:W3:Y:S08]  /*4680*/  @!P1 LDC R14, c[0x0][0xb20] ;  /* 0x0002c800ff0e9b82 */ /* 0x000ef00000000800 */
[----:B------:R-:W1:Y:S01]  /*4690*/  @!P1 LDC R9, c[0x0][0xb0c] ;  /* 0x0002c300ff099b82 */ /* 0x000e620000000800 */
[----:B--2---:R2:W-:Y:S01]  /*46a0*/  SYNCS.ARRIVE.TRANS64.RED.A1T0 RZ, [R0+URZ], RZ ;  /* 0x000000ff00ff79a7 */ /* 0x0045e200081004ff */
[----:B----4-:R-:W-:Y:S04]  /*46b0*/  LOP3.LUT P4, RZ, R18, 0x1, RZ, 0xc0, !PT ;  /* 0x0000000112ff7812 */ /* 0x010fe8000788c0ff */
[----:B------:R-:W-:Y:S09]  /*46c0*/  P2R R112, PR, RZ, 0x10 ;  /* 0x00000010ff707803 */ /* 0x000ff20000000000 */
[----:B------:R-:W-:Y:S02]  /*46d0*/  @P4 MOV R45, R16 ;  /* 0x00000010002d4202 */ /* 0x000fe40000000f00 */
[----:B------:R-:W-:Y:S01]  /*46e0*/  @P4 LOP3.LUT R43, R17, 0xffff, RZ, 0xc0, !PT ;  /* 0x0000ffff112b4812 */ /* 0x000fe200078ec0ff */
[----:B--2---:R-:W-:Y:S06]  /*46f0*/  @!P0 BRA `(.L_x_77) ;  /* 0x0000000000a48947 */ /* 0x004fec0003800000 */
[----:B------:R-:W-:Y:S01]  /*4700*/  IMAD.HI.U32 R21, R102, R39, RZ ;  /* 0x0000002766157227 */ /* 0x000fe200078e00ff */
[----:B------:R-:W-:Y:S02]  /*4710*/  ISETP.NE.AND P0, PT, R38, 0x1, PT ;  /* 0x000000012600780c */ /* 0x000fe40003f05270 */
[----:B------:R-:W-:Y:S01]  /*4720*/  ISETP.NE.AND P2, PT, R40, 0x1, PT ;  /* 0x000000012800780c */ /* 0x000fe20003f45270 */
[----:B------:R-:W-:Y:S01]  /*4730*/  IMAD.HI.U32 R20, R101, R90, RZ ;  /* 0x0000005a65147227 */ /* 0x000fe200078e00ff */
[----:B------:R-:W-:Y:S02]  /*4740*/  SHF.R.U32.HI R21, RZ, R100, R21 ;  /* 0x00000064ff157219 */ /* 0x000fe40000011615 */
[----:B------:R-:W-:Y:S01]  /*4750*/  ISETP.NE.AND P3, PT, R42, 0x1, PT ;  /* 0x000000012a00780c */ /* 0x000fe20003f65270 */
[----:B------:R-:W-:Y:S01]  /*4760*/  IMAD.HI.U32 R24, R45, R90, RZ ;  /* 0x0000005a2d187227 */ /* 0x000fe200078e00ff */
[----:B------:R-:W-:Y:S02]  /*4770*/  SHF.R.U32.HI R20, RZ, R91, R20 ;  /* 0x0000005bff147219 */ /* 0x000fe40000011614 */
[----:B------:R-:W-:Y:S01]  /*4780*/  SEL R3, R102, R21, !P0 ;  /* 0x0000001566037207 */ /* 0x000fe20004000000 */
[----:B------:R-:W-:Y:S01]  /*4790*/  IMAD.HI.U32 R21, R43, R39, RZ ;  /* 0x000000272b157227 */ /* 0x000fe200078e00ff */
[----:B------:R-:W-:Y:S02]  /*47a0*/  SEL R7, R101, R20, !P3 ;  /* 0x0000001465077207 */ /* 0x000fe40005800000 */
[----:B------:R-:W-:Y:S01]  /*47b0*/  SHF.R.U32.HI R24, RZ, R91, R24 ;  /* 0x0000005bff187219 */ /* 0x000fe20000011618 */
[-C--:B------:R-:W-:Y:S04]  /*47c0*/  IMAD.HI.U32 R20, R3, R36.reuse, RZ ;  /* 0x0000002403147227 */ /* 0x080fe800078e00ff */
[----:B------:R-:W-:Y:S01]  /*47d0*/  IMAD.HI.U32 R22, R7, R36, RZ ;  /* 0x0000002407167227 */ /* 0x000fe200078e00ff */
[-C--:B------:R-:W-:Y:S02]  /*47e0*/  @P2 SHF.R.U32.HI R3, RZ, R37.reuse, R20 ;  /* 0x00000025ff032219 */ /* 0x080fe40000011614 */
[----:B------:R-:W-:Y:S02]  /*47f0*/  SHF.R.U32.HI R20, RZ, R100, R21 ;  /* 0x00000064ff147219 */ /* 0x000fe40000011615 */
[----:B------:R-:W-:Y:S01]  /*4800*/  @P2 SHF.R.U32.HI R7, RZ, R37, R22 ;  /* 0x00000025ff072219 */ /* 0x000fe20000011616 */
[C---:B------:R-:W-:Y:S01]  /*4810*/  IMAD R2, R40.reuse, R3, RZ ;  /* 0x0000000328027224 */ /* 0x040fe200078e02ff */
[----:B------:R-:W-:Y:S02]  /*4820*/  SEL R5, R43, R20, !P0 ;  /* 0x000000142b057207 */ /* 0x000fe40004000000 */
[----:B------:R-:W-:Y:S01]  /*4830*/  SEL R3, R45, R24, !P3 ;  /* 0x000000182d037207 */ /* 0x000fe20005800000 */
[----:B------:R-:W-:Y:S01]  /*4840*/  IMAD R4, R40, R7, RZ ;  /* 0x0000000728047224 */ /* 0x000fe200078e02ff */
[C---:B------:R-:W-:Y:S01]  /*4850*/  ISETP.GE.AND P0, PT, R5.reuse, R2, PT ;  /* 0x000000020500720c */ /* 0x040fe20003f06270 */
[----:B------:R-:W-:Y:S03]  /*4860*/  IMAD.HI.U32 R6, R5, R36, RZ ;  /* 0x0000002405067227 */ /* 0x000fe600078e00ff */
[----:B------:R-:W-:Y:S01]  /*4870*/  ISETP.GE.OR P0, PT, R3, R4, P0 ;  /* 0x000000040300720c */ /* 0x000fe20000706670 */
[----:B------:R-:W-:Y:S01]  /*4880*/  IMAD.MOV R4, RZ, RZ, -R3 ;  /* 0x000000ffff047224 */ /* 0x000fe200078e0a03 */
[-C--:B------:R-:W-:Y:S03]  /*4890*/  SHF.R.U32.HI R6, RZ, R37.reuse, R6 ;  /* 0x00000025ff067219 */ /* 0x080fe60000011606 */
[----:B------:R-:W-:Y:S01]  /*48a0*/  IMAD R45, R42, R4, R45 ;  /* 0x000000042a2d7224 */ /* 0x000fe200078e022d */
[----:B------:R-:W-:Y:S05]  /*48b0*/  SEL R15, R5, R6, !P2 ;  /* 0x00000006050f7207 */ /* 0x000fea0005000000 */
[----:B------:R-:W-:Y:S02]  /*48c0*/  IMAD.MOV R6, RZ, RZ, -R15 ;  /* 0x000000ffff067224 */ /* 0x000fe400078e0a0f */
[C---:B------:R-:W-:Y:S04]  /*48d0*/  @!P0 IMAD.HI.U32 R2, R3.reuse, R36, RZ ;  /* 0x0000002403028227 */ /* 0x040fe800078e00ff */
[----:B------:R-:W-:Y:S01]  /*48e0*/  IMAD R6, R40, R6, R5 ;  /* 0x0000000628067224 */ /* 0x000fe200078e0205 */
[----:B------:R-:W-:Y:S04]  /*48f0*/  @!P0 SHF.R.U32.HI R2, RZ, R37, R2 ;  /* 0x00000025ff028219 */ /* 0x000fe80000011602 */
[----:B------:R-:W-:Y:S02]  /*4900*/  @!P0 SEL R0, R3, R2, !P2 ;  /* 0x0000000203008207 */ /* 0x000fe40005000000 */
[----:B------:R-:W-:Y:S02]  /*4910*/  IADD3 R2, PT, PT, -R5, RZ, RZ ;  /* 0x000000ff05027210 */ /* 0x000fe40007ffe1ff */
[----:B------:R-:W-:Y:S01]  /*4920*/  @!P0 IADD3 R8, PT, PT, R15, -R0, RZ ;  /* 0x800000000f088210 */ /* 0x000fe20007ffe0ff */
[----:B------:R-:W-:Y:S02]  /*4930*/  @!P0 IMAD R0, R7, R6, R0 ;  /* 0x0000000607008224 */ /* 0x000fe400078e0200 */
[----:B------:R-:W-:Y:S02]  /*4940*/  IMAD R43, R38, R2, R43 ;  /* 0x00000002262b7224 */ /* 0x000fe400078e022b */
[----:B------:R-:W-:Y:S02]  /*4950*/  @!P0 IMAD R5, R8, R40, R3 ;  /* 0x0000002808058224 */ /* 0x000fe400078e0203 */
[----:B------:R-:W-:Y:S04]  /*4960*/  @!P0 IMAD.MOV.U32 R3, RZ, RZ, R0 ;  /* 0x000000ffff038224 */ /* 0x000fe800078e0000 */
[----:B------:R-:W-:Y:S02]  /*4970*/  IMAD R45, R3, R42, R45 ;  /* 0x0000002a032d7224 */ /* 0x000fe400078e022d */
[----:B------:R-:W-:Y:S07]  /*4980*/  IMAD R43, R5, R38, R43 ;  /* 0x00000026052b7224 */ /* 0x000fee00078e022b */
.L_x_77:
[----:B------:R-:W-:Y:S01]  /*4990*/  @!P1 IMAD.HI.U32 R0, R45, R12, RZ ;  /* 0x0000000c2d009227 */ /* 0x000fe200078e00ff */
[----:B-1----:R-:W-:Y:S01]  /*49a0*/  @!P1 ISETP.NE.AND P0, PT, R10, 0x1, PT ;  /* 0x000000010a00980c */ /* 0x002fe20003f05270 */
[----:B------:R-:W-:Y:S01]  /*49b0*/  ULOP3.LUT UP0, URZ, UR42, 0x1b0, URZ, 0xc0, !UPT ;  /* 0x000001b02aff7892 */ /* 0x000fe2000f80c0ff */
[----:B------:R-:W-:Y:S01]  /*49c0*/  @!P1 ISETP.NE.AND P2, PT, R9, 0x1, PT ;  /* 0x000000010900980c */ /* 0x000fe20003f45270 */
[----:B------:R-:W-:Y:S01]  /*49d0*/  @!P1 IMAD.HI.U32 R3, R43, R11, RZ ;  /* 0x0000000b2b039227 */ /* 0x000fe200078e00ff */
[----:B------:R-:W-:Y:S02]  /*49e0*/  @!P1 SHF.R.U32.HI R0, RZ, R13, R0 ;  /* 0x0000000dff009219 */ /* 0x000fe40000011600 */
[----:B------:R-:W-:Y:S01]  /*49f0*/  @P4 SHF.R.U32.HI R107, RZ, 0x10, R17 ;  /* 0x00000010ff6b4819 */ /* 0x000fe20000011611 */
[----:B------:R-:W-:Y:S01]  /*4a00*/  VIADD R113, R113, 0x1 ;  /* 0x0000000171717836 */ /* 0x000fe20000000000 */
[----:B---3--:R-:W-:Y:S02]  /*4a10*/  @!P1 SHF.R.U32.HI R2, RZ, R14, R3 ;  /* 0x0000000eff029219 */ /* 0x008fe40000011603 */
[----:B------:R-:W-:Y:S02]  /*4a20*/  @!P1 SEL R3, R45, R0, !P2 ;  /* 0x000000002d039207 */ /* 0x000fe40005000000 */
[----:B------:R-:W-:Y:S05]  /*4a30*/  @!P1 SEL R2, R43, R2, !P0 ;  /* 0x000000022b029207 */ /* 0x000fea0004000000 */
[----:B------:R-:W-:Y:S02]  /*4a40*/  @!P1 IMAD.IADD R0, R2, 0x1, -R3 ;  /* 0x0000000102009824 */ /* 0x000fe400078e0a03 */
[----:B------:R-:W-:Y:S02]  /*4a50*/  @!P1 IMAD.IADD R2, R3, 0x1, -R2 ;  /* 0x0000000103029824 */ /* 0x000fe400078e0a02 */
[----:B------:R-:W-:Y:S02]  /*4a60*/  @!P1 IMAD R45, R0, R9, R45 ;  /* 0x00000009002d9224 */ /* 0x000fe400078e022d */
[----:B------:R-:W-:Y:S01]  /*4a70*/  @!P1 IMAD R43, R2, R10, R43 ;  /* 0x0000000a022b9224 */ /* 0x000fe200078e022b */
[----:B------:R-:W-:Y:S06]  /*4a80*/  BRA.U !UP0, `(.L_x_78) ;  /* 0x0000000108407547 */ /* 0x000fec000b800000 */
[----:B------:R-:W1:Y:S01]  /*4a90*/  LDCU.64 UR8, c[0x4][0x80] ;  /* 0x01001000ff0877ac */ /* 0x000e620008000a00 */
[----:B------:R-:W-:Y:S01]  /*4aa0*/  MOV R3, 0x0 ;  /* 0x0000000000037802 */ /* 0x000fe20000000f00 */
[----:B------:R-:W-:Y:S02]  /*4ab0*/  HFMA2 R12, -RZ, RZ, 0, 5.9604644775390625e-08 ;  /* 0x00000001ff0c7431 */ /* 0x000fe400000001ff */
[----:B------:R-:W-:Y:S02]  /*4ac0*/  IMAD.MOV.U32 R8, RZ, RZ, 0x70 ;  /* 0x00000070ff087424 */ /* 0x000fe400078e00ff */
[----:B------:R-:W-:Y:S01]  /*4ad0*/  IMAD.MOV.U32 R13, RZ, RZ, RZ ;  /* 0x000000ffff0d7224 */ /* 0x000fe200078e00ff */
[----:B------:R-:W2:Y:S01]  /*4ae0*/  LDCU.64 UR6, c[0x4][0x88] ;  /* 0x01001100ff0677ac */ /* 0x000ea20008000a00 */
[----:B------:R-:W3:Y:S01]  /*4af0*/  LDC.64 R2, c[0x4][R3] ;  /* 0x0100000003027b82 */ /* 0x000ee20000000a00 */
[----:B------:R-:W4:Y:S01]  /*4b00*/  LDCU.64 UR4, c[0x4][0x8] ;  /* 0x01000100ff0477ac */ /* 0x000f220008000a00 */
[----:B-1----:R-:W-:Y:S01]  /*4b10*/  MOV R5, UR9 ;  /* 0x0000000900057c02 */ /* 0x002fe20008000f00 */
[----:B------:R-:W-:Y:S01]  /*4b20*/  IMAD.U32 R4, RZ, RZ, UR8 ;  /* 0x00000008ff047e24 */ /* 0x000fe2000f8e00ff */
[----:B--2---:R-:W-:Y:S01]  /*4b30*/  MOV R7, UR7 ;  /* 0x0000000700077c02 */ /* 0x004fe20008000f00 */
[----:B------:R-:W-:Y:S01]  /*4b40*/  IMAD.U32 R6, RZ, RZ, UR6 ;  /* 0x00000006ff067e24 */ /* 0x000fe2000f8e00ff */
[----:B----4-:R-:W-:Y:S01]  /*4b50*/  MOV R11, UR5 ;  /* 0x00000005000b7c02 */ /* 0x010fe20008000f00 */
[----:B------:R-:W-:Y:S02]  /*4b60*/  IMAD.U32 R10, RZ, RZ, UR4 ;  /* 0x00000004ff0a7e24 */ /* 0x000fe4000f8e00ff */
[----:B------:R-:W-:Y:S07]  /*4b70*/  LEPC R20, `(.L_x_78) ;  /* 0x000000001014794e */ /* 0x000fee0000000000 */
[----:B---3-5:R-:W-:Y:S05]  /*4b80*/  CALL.ABS.NOINC R2 ;  /* 0x0000000002007343 */ /* 0x028fea0003c00000 */
.L_x_78:
[----:B------:R-:W-:Y:S01]  /*4b90*/  LOP3.LUT P0, RZ, R111, 0x1b0, RZ, 0xc0, !PT ;  /* 0x000001b06fff7812 */ /* 0x000fe2000780c0ff */
[----:B------:R-:W-:Y:S11]  /*4ba0*/  BSSY.RECONVERGENT B6, `(.L_x_79) ;  /* 0x0000013000067945 */ /* 0x000ff60003800200 */
[----:B------:R-:W-:Y:S01]  /*4bb0*/  @!UPT UIADD3 URZ, UPT, UPT, URZ, URZ, URZ ;  /* 0x000000fffffff290 */ /* 0x000fe2000fffe0ff */
[----:B------:R-:W-:Y:S05]  /*4bc0*/  @!P0 BRA `(.L_x_80) ;  /* 0x0000000000408947 */ /* 0x000fea0003800000 */
        /* <DEDUP_REMOVED lines=16> */
.L_x_80:
[----:B------:R-:W-:Y:S05]  /*4cd0*/  BSYNC.RECONVERGENT B6 ;  /* 0x0000000000067941 */ /* 0x000fea0003800200 */
.L_x_79:
[----:B------:R-:W-:Y:S01]  /*4ce0*/  ISETP.NE.U32.AND P3, PT, R88, RZ, PT ;  /* 0x000000ff5800720c */ /* 0x000fe20003f65070 */
[----:B------:R-:W-:Y:S01]  /*4cf0*/  UISETP.NE.AND UP1, UPT, UR44, URZ, UPT ;  /* 0x000000ff2c00728c */ /* 0x000fe2000bf25270 */
[----:B------:R-:W-:Y:S02]  /*4d00*/  ISETP.NE.U32.AND P4, PT, R84, RZ, PT ;  /* 0x000000ff5400720c */ /* 0x000fe40003f85070 */
[----:B------:R-:W-:Y:S02]  /*4d10*/  ISETP.NE.AND.EX P3, PT, R89, RZ, PT, P3 ;  /* 0x000000ff5900720c */ /* 0x000fe40003f65330 */
[----:B------:R-:W-:Y:S02]  /*4d20*/  PLOP3.LUT P1, PT, PT, PT, PT, 0x8, 0x80 ;  /* 0x000000000080781c */ /* 0x000fe40003f2e170 */
[----:B------:R-:W-:Y:S02]  /*4d30*/  PLOP3.LUT P0, PT, PT, PT, UP1, 0x80, 0x8 ;  /* 0x000000000008781c */ /* 0x000fe40003f0f018 */
[----:B------:R-:W-:Y:S02]  /*4d40*/  ISETP.NE.AND.EX P4, PT, R85, RZ, PT, P4 ;  /* 0x000000ff5500720c */ /* 0x000fe40003f85340 */
[----:B------:R-:W1:Y:S09]  /*4d50*/  @UP1 LDCU.64 UR4, c[0x0][0x888] ;  /* 0x00011100ff0417ac */ /* 0x000e720008000a00 */
[----:B------:R-:W-:Y:S01]  /*4d60*/  @P0 PLOP3.LUT P1, PT, P3, PT, PT, 0x80, 0x8 ;  /* 0x000000000008081c */ /* 0x000fe20001f2f070 */
[----:B-1----:R-:W-:Y:S04]  /*4d70*/  @UP1 UISETP.NE.U32.AND UP0, UPT, UR4, URZ, UPT ;  /* 0x000000ff0400128c */ /* 0x002fe8000bf05070 */
[----:B------:R-:W-:Y:S04]  /*4d80*/  @UP1 UISETP.NE.AND.EX UP0, UPT, UR5, URZ, UPT, UP0 ;  /* 0x000000ff0500128c */ /* 0x000fe8000bf05300 */
[----:B------:R-:W-:Y:S01]  /*4d90*/  @UP1 USEL UR4, URZ, 0xffffffff, UP0 ;  /* 0xffffffffff041887 */ /* 0x000fe20008000000 */
[----:B------:R-:W-:Y:S11]  /*4da0*/  @!P3 BRA `(.L_x_81) ;  /* 0x00000000002cb947 */ /* 0x000ff60003800000 */
[----:B------:R-:W-:Y:S01]  /*4db0*/  ISETP.NE.U32.AND P2, PT, R86, RZ, PT ;  /* 0x000000ff5600720c */ /* 0x000fe20003f45070 */
[----:B------:R-:W-:Y:S03]  /*4dc0*/  IMAD.MOV.U32 R98, RZ, RZ, 0x1 ;  /* 0x00000001ff627424 */ /* 0x000fe600078e00ff */
[----:B------:R-:W-:Y:S11]  /*4dd0*/  ISETP.NE.AND.EX P2, PT, R87, RZ, PT, P2 ;  /* 0x000000ff5700720c */ /* 0x000ff60003f45320 */
[----:B------:R-:W-:Y:S02]  /*4de0*/  @!UPT UIADD3 URZ, UPT, UPT, URZ, URZ, URZ ;  /* 0x000000fffffff290 */ /* 0x000fe4000fffe0ff */
[----:B------:R-:W1:Y:S01]  /*4df0*/  @P2 LDC.64 R2, c[0x0][0x888] ;  /* 0x00022200ff022b82 */ /* 0x000e620000000a00 */
[----:B------:R-:W-:Y:S04]  /*4e00*/  @P2 IMAD R0, R88, UR36, RZ ;  /* 0x0000002458002c24 */ /* 0x000fe8000f8e02ff */
[----:B-1----:R-:W-:Y:S04]  /*4e10*/  @P2 IMAD.WIDE R2, R0, 0x4, R2 ;  /* 0x0000000400022825 */ /* 0x002fe800078e0202 */
[----:B------:R-:W-:Y:S01]  /*4e20*/  HFMA2 R0, -RZ, RZ, 0, 5.9604644775390625e-08 ;  /* 0x00000001ff007431 */ /* 0x000fe200000001ff */
[----:B-----5:R1:W5:Y:S04]  /*4e30*/  @P2 LDG.E R48, desc[UR40][R2.64] ;  /* 0x0000002802302981 */ /* 0x020368000c1e1900 */
[----:B------:R-:W-:Y:S01]  /*4e40*/  @!P2 PRMT R98, R0, 0x7610, R98 ;  /* 0x000076100062a816 */ /* 0x000fe20000000062 */
[----:B-1----:R-:W2:Y:S06]  /*4e50*/  @!P2 LDC R48, c[0x0][0x880] ;  /* 0x00022000ff30ab82 */ /* 0x002eac0000000800 */
.L_x_81:
[----:B------:R-:W-:Y:S05]  /*4e60*/  @!P4 BRA `(.L_x_82) ;  /* 0x000000000020c947 */ /* 0x000fea0003800000 */
[----:B------:R-:W-:Y:S04]  /*4e70*/  ISETP.NE.U32.AND P2, PT, R82, RZ, PT ;  /* 0x000000ff5200720c */ /* 0x000fe80003f45070 */
[----:B------:R-:W-:Y:S11]  /*4e80*/  ISETP.NE.AND.EX P2, PT, R83, RZ, PT, P2 ;  /* 0x000000ff5300720c */ /* 0x000ff60003f45320 */
[----:B------:R-:W-:Y:S02]  /*4e90*/  @!UPT UIADD3 URZ, UPT, UPT, URZ, URZ, URZ ;  /* 0x000000fffffff290 */ /* 0x000fe4000fffe0ff */
[----:B------:R-:W1:Y:S01]  /*4ea0*/  @P2 LDC.64 R2, c[0x0][0x8a8] ;  /* 0x00022a00ff022b82 */ /* 0x000e620000000a00 */
[----:B------:R-:W-:Y:S04]  /*4eb0*/  @P2 IMAD R0, R84, UR36, RZ ;  /* 0x0000002454002c24 */ /* 0x000fe8000f8e02ff */
[----:B-1----:R-:W-:Y:S05]  /*4ec0*/  @P2 IMAD.WIDE R2, R0, 0x4, R2 ;  /* 0x0000000400022825 */ /* 0x002fea00078e0202 */
[----:B-----5:R1:W5:Y:S02]  /*4ed0*/  @P2 LDG.E R47, desc[UR40][R2.64] ;  /* 0x00000028022f2981 */ /* 0x020364000c1e1900 */
[----:B-1----:R-:W3:Y:S02]  /*4ee0*/  @!P2 LDC R47, c[0x0][0x8a0] ;  /* 0x00022800ff2fab82 */ /* 0x002ee40000000800 */
.L_x_82:
[----:B--2--5:R-:W-:Y:S01]  /*4ef0*/  @P0 ISETP.NE.AND P4, PT, R48, RZ, PT ;  /* 0x000000ff3000020c */ /* 0x024fe20003f85270 */
[----:B------:R-:W-:Y:S01]  /*4f00*/  IMAD.U32 R0, RZ, RZ, UR4 ;  /* 0x00000004ff007e24 */ /* 0x000fe2000f8e00ff */
[----:B------:R-:W-:Y:S01]  /*4f10*/  @P0 LOP3.LUT P2, RZ, R98, 0xff, RZ, 0xc0, !PT ;  /* 0x000000ff62ff0812 */ /* 0x000fe2000784c0ff */
[----:B------:R-:W-:Y:S01]  /*4f20*/  BSSY B1, `(.L_x_83) ;  /* 0x0000039000017945 */ /* 0x000fe20003800000 */
[----:B------:R-:W-:Y:S02]  /*4f30*/  @P0 SEL R9, RZ, 0xffffffff, P4 ;  /* 0xffffffffff090807 */ /* 0x000fe40002000000 */
[----:B------:R-:W-:Y:S02]  /*4f40*/  CS2R R58, SRZ ;  /* 0x00000000003a7805 */ /* 0x000fe4000001ff00 */
[----:B------:R-:W-:Y:S02]  /*4f50*/  LEA R92, R44, UR43, 0x3 ;  /* 0x0000002b2c5c7c11 */ /* 0x000fe4000f8e18ff */
[----:B------:R-:W-:Y:S02]  /*4f60*/  CS2R R56, SRZ ;  /* 0x0000000000387805 */ /* 0x000fe4000001ff00 */
[----:B------:R-:W-:Y:S02]  /*4f70*/  @P1 SEL R9, R0, R9, !P2 ;  /* 0x0000000900091207 */ /* 0x000fe40005000000 */
[----:B------:R-:W-:Y:S02]  /*4f80*/  CS2R R54, SRZ ;  /* 0x0000000000367805 */ /* 0x000fe4000001ff00 */
[----:B------:R-:W-:Y:S02]  /*4f90*/  SHF.L.U32 R7, R110, 0x1f, RZ ;  /* 0x0000001f6e077819 */ /* 0x000fe400000006ff */
[----:B------:R-:W-:Y:S02]  /*4fa0*/  CS2R R52, SRZ ;  /* 0x0000000000347805 */ /* 0x000fe4000001ff00 */
[----:B------:R-:W-:Y:S02]  /*4fb0*/  @P0 LOP3.LUT R9, R9, 0x1, RZ, 0xc0, !PT ;  /* 0x0000000109090812 */ /* 0x000fe400078ec0ff */
[C---:B------:R-:W-:Y:S02]  /*4fc0*/  LEA.HI R5, R44.reuse, R44, RZ, 0x1 ;  /* 0x0000002c2c057211 */ /* 0x040fe400078f08ff */
[----:B------:R-:W-:Y:S02]  /*4fd0*/  ISETP.NE.U32.OR P1, PT, R9, 0x1, !P0 ;  /* 0x000000010900780c */ /* 0x000fe40004725470 */
[----:B------:R-:W-:Y:S01]  /*4fe0*/  PLOP3.LUT P5, PT, PT, PT, PT, 0x8, 0x80 ;  /* 0x000000000080781c */ /* 0x000fe20003fae170 */
[C---:B------:R-:W-:Y:S01]  /*4ff0*/  IMAD.SHL.U32 R3, R5.reuse, 0x20, RZ ;  /* 0x0000002005037824 */ /* 0x040fe200078e00ff */
[----:B------:R-:W-:Y:S04]  /*5000*/  LOP3.LUT R5, R5, 0xffe, RZ, 0xc0, !PT ;  /* 0x00000ffe05057812 */ /* 0x000fe800078ec0ff */
[----:B------:R-:W-:Y:S01]  /*5010*/  LOP3.LUT R3, R3, 0xffffffc0, RZ, 0xc0, !PT ;  /* 0xffffffc003037812 */ /* 0x000fe200078ec0ff */
[----:B------:R-:W-:Y:S04]  /*5020*/  IMAD.IADD R32, R44, 0x1, -R5 ;  /* 0x000000012c207824 */ /* 0x000fe800078e0a05 */
[----:B------:R-:W-:Y:S01]  /*5030*/  @P1 SHF.L.U32 R2, R108, 0x1f, RZ ;  /* 0x0000001f6c021819 */ /* 0x000fe200000006ff */
[----:B------:R-:W-:Y:S03]  /*5040*/  IMAD.IADD R3, R46, 0x1, R3 ;  /* 0x000000012e037824 */ /* 0x000fe600078e0203 */
[----:B------:R-:W1:Y:S01]  /*5050*/  @P1 SYNCS.PHASECHK.TRANS64.TRYWAIT P0, [UR43+0x30], R2 ;  /* 0x00003002ff0015a7 */ /* 0x000e62000800112b */
[----:B------:R-:W-:Y:S01]  /*5060*/  IMAD R32, R32, 0x100000, R3 ;  /* 0x0010000020207824 */ /* 0x000fe200078e0203 */
[----:B------:R2:W4:Y:S01]  /*5070*/  SYNCS.PHASECHK.TRANS64.TRYWAIT P4, [R92+URZ+0x70], R7 ;  /* 0x000070075c0075a7 */ /* 0x00052200080811ff */
[----:B-1----:R-:W-:Y:S01]  /*5080*/  @P1 PLOP3.LUT P5, PT, P0, PT, PT, 0x8, 0x80 ;  /* 0x000000000080181c */ /* 0x002fe200007ae170 */
[----:B------:R-:W-:Y:S01]  /*5090*/  @!UPT UIADD3 URZ, UPT, UPT, URZ, URZ, URZ ;  /* 0x000000fffffff290 */ /* 0x000fe2000fffe0ff */
[----:B--2---:R-:W-:Y:S11]  /*50a0*/  @!P1 BRA `(.L_x_84) ;  /* 0x0000000000809947 */ /* 0x004ff60003800000 */
[----:B------:R-:W-:Y:S01]  /*50b0*/  ISETP.NE.U32.AND P0, PT, RZ, UR38, PT ;  /* 0x00000026ff007c0c */ /* 0x000fe2000bf05070 */
[----:B------:R-:W-:Y:S01]  /*50c0*/  BSSY B0, `(.L_x_85) ;  /* 0x0000012000007945 */ /* 0x000fe20003800000 */
[----:B------:R-:W-:Y:S02]  /*50d0*/  ISETP.NE.AND P2, PT, R48, RZ, PT ;  /* 0x000000ff3000720c */ /* 0x000fe40003f45270 */
[----:B------:R-:W-:Y:S02]  /*50e0*/  CS2R R54, SRZ ;  /* 0x0000000000367805 */ /* 0x000fe4000001ff00 */
[----:B------:R-:W-:Y:S02]  /*50f0*/  ISETP.NE.AND.EX P0, PT, RZ, UR39, PT, P0 ;  /* 0x00000027ff007c0c */ /* 0x000fe4000bf05300 */
[----:B------:R-:W-:Y:S02]  /*5100*/  CS2R R52, SRZ ;  /* 0x0000000000347805 */ /* 0x000fe4000001ff00 */
[----:B------:R-:W-:Y:S02]  /*5110*/  LOP3.LUT P1, RZ, R98, 0xff, RZ, 0xc0, !PT ;  /* 0x000000ff62ff7812 */ /* 0x000fe4000782c0ff */
[----:B------:R-:W-:Y:S02]  /*5120*/  CS2R R58, SRZ ;  /* 0x00000000003a7805 */ /* 0x000fe4000001ff00 */
[----:B------:R-:W-:Y:S02]  /*5130*/  SEL R0, RZ, 0xffffffff, P2 ;  /* 0xffffffffff007807 */ /* 0x000fe40001000000 */
[----:B------:R-:W-:Y:S02]  /*5140*/  CS2R R56, SRZ ;  /* 0x0000000000387805 */ /* 0x000fe4000001ff00 */
[----:B------:R-:W-:Y:S04]  /*5150*/  SEL R3, RZ, 0xffffffff, P0 ;  /* 0xffffffffff037807 */ /* 0x000fe80000000000 */
[----:B------:R-:W-:Y:S04]  /*5160*/  @P3 SEL R0, R3, R0, !P1 ;  /* 0x0000000003003207 */ /* 0x000fe80004800000 */
[----:B------:R-:W-:Y:S04]  /*5170*/  LOP3.LUT R0, R0, 0x1, RZ, 0xc0, !PT ;  /* 0x0000000100007812 */ /* 0x000fe800078ec0ff */
[----:B------:R-:W-:Y:S01]  /*5180*/  ISETP.NE.U32.AND P0, PT, R0, 0x1, PT ;  /* 0x000000010000780c */ /* 0x000fe20003f05070 */
[----:B------:R-:W-:Y:S01]  /*5190*/  @!UPT UIADD3 URZ, UPT, UPT, URZ, URZ, URZ ;  /* 0x000000fffffff290 */ /* 0x000fe2000fffe0ff */
[----:B------:R-:W-:Y:S11]  /*51a0*/  @!P5 BRA `(.L_x_86) ;  /* 0x00000000000cd947 */ /* 0x000ff60003800000 */
[----:B------:R-:W-:Y:S04]  /*51b0*/  SHF.L.U32 R3, R108, 0x1f, RZ ;  /* 0x0000001f6c037819 */ /* 0x000fe800000006ff */
[----:B------:R-:W1:Y:S02]  /*51c0*/  SYNCS.PHASECHK.TRANS64.TRYWAIT P1, [UR43+0x30], R3 ;  /* 0x00003003ff0075a7 */ /* 0x000e64000802112b */
[----:B-1----:R-:W-:Y:S05]  /*51d0*/  @!P1 BRA `(.L_x_87) ;  /* 0x0000001400589947 */ /* 0x002fea0003800000 */
.L_x_86:
[----:B------:R-:W-:Y:S05]  /*51e0*/  BSYNC B0 ;  /* 0x0000000000007941 */ /* 0x000fea0003800000 */
.L_x_85:
[----:B------:R2:W1:Y:S01]  /*51f0*/  @P0 LDS.128 R52, [R105+UR43+0x200] ;  /* 0x0002002b69340984 */ /* 0x0004620008000c00 */
[----:B------:R-:W-:Y:S01]  /*5200*/  UIADD3 UR4, UPT, UPT, UR43, 0x38, URZ ;  /* 0x000000382b047890 */ /* 0x000fe2000fffe0ff */
[----:B------:R-:W-:Y:S02]  /*5210*/  LOP3.LUT R108, R108, 0x1, RZ, 0x3c, !PT ;  /* 0x000000016c6c7812 */ /* 0x000fe400078e3cff */
[----:B------:R2:W1:Y:S01]  /*5220*/  @P0 LDS.128 R56, [R104+0x10] ;  /* 0x0000100068380984 */ /* 0x0004620000000c00 */
[----:B------:R-:W-:Y:S01]  /*5230*/  UPRMT UR4, UR37, 0x654, UR4 ;  /* 0x0000065425047896 */ /* 0x000fe20008000004 */
[----:B------:R-:W-:Y:S01]  /*5240*/  @!PT LDS RZ, [RZ] ;  /* 0x00000000fffff984 */ /* 0x000fe20000000800 */
[----:B------:R-:W-:Y:S01]  /*5250*/  @!PT LDS RZ, [RZ] ;  /* 0x00000000fffff984 */ /* 0x000fe20000000800 */
[----:B------:R-:W-:Y:S01]  /*5260*/  @!PT LDS RZ, [RZ] ;  /* 0x00000000fffff984 */ /* 0x000fe20000000800 */
[----:B------:R-:W-:Y:S01]  /*5270*/  @!PT LDS RZ, [RZ] ;  /* 0x00000000fffff984 */ /* 0x000fe20000000800 */
[----:B------:R5:W-:Y:S06]  /*5280*/  MEMBAR.ALL.CTA ;  /* 0x0000000000007992 */ /* 0x000bec0000008000 */
[----:B-----5:R-:W5:Y:S02]  /*5290*/  FENCE.VIEW.ASYNC.S ;  /* 0x00000000000073c6 */ /* 0x020f640000000000 */
[----:B-----5:R-:W-:Y:S03]  /*52a0*/  SYNCS.ARRIVE.TRANS64.RED.A1T0 RZ, [UR4], RZ ;  /* 0x000000ffffff79a7 */ /* 0x020fe60008100404 */
.L_x_84:
[----:B------:R-:W-:Y:S05]  /*52b0*/  BSYNC B1 ;  /* 0x0000000000017941 */ /* 0x000fea0003800000 */
.L_x_83:
[----:B-1----:R-:W-:Y:S04]  /*52c0*/  SHF.R.U32.HI R3, RZ, 0x15, R32 ;  /* 0x00000015ff037819 */ /* 0x002fe80000011620 */
[----:B------:R-:W-:Y:S01]  /*52d0*/  LOP3.LUT P0, RZ, R3, 0x3, R106, 0x48, !PT ;  /* 0x0000000303ff7812 */ /* 0x000fe2000780486a */
[----:B------:R-:W-:Y:S01]  /*52e0*/  @!UPT UIADD3 URZ, UPT, UPT, URZ, URZ, URZ ;  /* 0x000000fffffff290 */ /* 0x000fe2000fffe0ff */
[----:B----4-:R-:W-:Y:S11]  /*52f0*/  @P4 BRA `(.L_x_88) ;  /* 0x0000000000084947 */ /* 0x010ff60003800000 */
[----:B------:R-:W1:Y:S02]  /*5300*/  SYNCS.PHASECHK.TRANS64.TRYWAIT P1, [R92+URZ+0x70], R7 ;  /* 0x000070075c0075a7 */ /* 0x000e6400080211ff */
[----:B-1----:R-:W-:Y:S05]  /*5310*/  @!P1 BRA `(.L_x_89) ;  /* 0x0000001400209947 */ /* 0x002fea0003800000 */
.L_x_88:
[----:B------:R-:W-:Y:S05]  /*5320*/  @!P0 BRA `(.L_x_90) ;  /* 0x0000000000408947 */ /* 0x000fea0003800000 */
[----:B------:R-:W4:Y:S01]  /*5330*/  LDCU.64 UR8, c[0x4][0x70] ;  /* 0x01000e00ff0877ac */ /* 0x000f220008000a00 */
[----:B------:R-:W-:Y:S01]  /*5340*/  MOV R3, 0x0 ;  /* 0x0000000000037802 */ /* 0x000fe20000000f00 */
[----:B------:R-:W-:Y:S02]  /*5350*/  HFMA2 R12, -RZ, RZ, 0, 5.9604644775390625e-08 ;  /* 0x00000001ff0c7431 */ /* 0x000fe400000001ff */
[----:B------:R-:W-:Y:S02]  /*5360*/  IMAD.MOV.U32 R8, RZ, RZ, 0x192 ;  /* 0x00000192ff087424 */ /* 0x000fe400078e00ff */
[----:B------:R-:W-:Y:S01]  /*5370*/  IMAD.MOV.U32 R13, RZ, RZ, RZ ;  /* 0x000000ffff0d7224 */ /* 0x000fe200078e00ff */
[----:B------:R-:W1:Y:S01]  /*5380*/  LDCU.64 UR6, c[0x4][0x78] ;  /* 0x01000f00ff0677ac */ /* 0x000e620008000a00 */
[----:B------:R-:W2:Y:S01]  /*5390*/  LDC.64 R2, c[0x4][R3] ;  /* 0x0100000003027b82 */ /* 0x000ea20000000a00 */
[----:B------:R-:W5:Y:S01]  /*53a0*/  LDCU.64 UR4, c[0x4][0x10] ;  /* 0x01000200ff0477ac */ /* 0x000f620008000a00 */
[----:B----4-:R-:W-:Y:S01]  /*53b0*/  MOV R5, UR9 ;  /* 0x0000000900057c02 */ /* 0x010fe20008000f00 */
[----:B------:R-:W-:Y:S01]  /*53c0*/  IMAD.U32 R4, RZ, RZ, UR8 ;  /* 0x00000008ff047e24 */ /* 0x000fe2000f8e00ff */
[----:B-1----:R-:W-:Y:S01]  /*53d0*/  MOV R7, UR7 ;  /* 0x0000000700077c02 */ /* 0x002fe20008000f00 */
[----:B------:R-:W-:Y:S01]  /*53e0*/  IMAD.U32 R6, RZ, RZ, UR6 ;  /* 0x00000006ff067e24 */ /* 0x000fe2000f8e00ff */
[----:B-----5:R-:W-:Y:S01]  /*53f0*/  MOV R11, UR5 ;  /* 0x00000005000b7c02 */ /* 0x020fe20008000f00 */
[----:B------:R-:W-:Y:S02]  /*5400*/  IMAD.U32 R10, RZ, RZ, UR4 ;  /* 0x00000004ff0a7e24 */ /* 0x000fe4000f8e00ff */
[----:B------:R-:W-:Y:S07]  /*5410*/  LEPC R20, `(.L_x_90) ;  /* 0x000000001014794e */ /* 0x000fee0000000000 */
[----:B--23--:R-:W-:Y:S05]  /*5420*/  CALL.ABS.NOINC R2 ;  /* 0x0000000002007343 */ /* 0x00cfea0003c00000 */
.L_x_90:
[----:B------:R-:W-:Y:S01]  /*5430*/  LOP3.LUT P0, RZ, R103, 0x60, RZ, 0xc0, !PT ;  /* 0x0000006067ff7812 */ /* 0x000fe2000780c0ff */
[----:B------:R-:W-:Y:S05]  /*5440*/  WARPSYNC.ALL ;  /* 0x0000000000007948 */ /* 0x000fea0003800000 */
[----:B------:R-:W-:Y:S01]  /*5450*/  IMAD.SHL.U32 R78, R53, 0x100, RZ ;  /* 0x00000100354e7824 */ /* 0x000fe200078e00ff */
[----:B------:R-:W-:Y:S01]  /*5460*/  R2UR UR4, R32 ;  /* 0x00000000200472ca */ /* 0x000fe200000e0000 */
[----:B------:R-:W-:Y:S01]  /*5470*/  IMAD.SHL.U32 R72, R55, 0x100, RZ ;  /* 0x0000010037487824 */ /* 0x000fe200078e00ff */
[C---:B------:R-:W-:Y:S01]  /*5480*/  SHF.L.U32 R50, R52.reuse, 0x10, RZ ;  /* 0x0000001034327819 */ /* 0x040fe200000006ff */
[----:B------:R-:W-:Y:S01]  /*5490*/  IMAD.SHL.U32 R66, R57, 0x100, RZ ;  /* 0x0000010039427824 */ /* 0x000fe200078e00ff */
[C---:B------:R-:W-:Y:S01]  /*54a0*/  PRMT R49, R52.reuse, 0x8880, RZ ;  /* 0x0000888034317816 */ /* 0x040fe200000000ff */
[----:B------:R-:W-:Y:S01]  /*54b0*/  IMAD.SHL.U32 R60, R59, 0x100, RZ ;  /* 0x000001003b3c7824 */ /* 0x000fe200078e00ff */
[----:B------:R-:W-:Y:S01]  /*54c0*/  SHF.L.U32 R51, R52, 0x8, RZ ;  /* 0x0000000834337819 */ /* 0x000fe200000006ff */
[----:B------:R-:W-:Y:S01]  /*54d0*/  BSSY.RECONVERGENT B0, `(.L_x_91) ;  /* 0x00000a0000007945 */ /* 0x000fe20003800200 */
[----:B------:R-:W-:Y:S02]  /*54e0*/  SHF.R.S32.HI R50, RZ, 0x18, R50 ;  /* 0x00000018ff327819 */ /* 0x000fe40000011432 */
[C---:B------:R-:W-:Y:S02]  /*54f0*/  PRMT R80, R53.reuse, 0x8880, RZ ;  /* 0x0000888035507816 */ /* 0x040fe400000000ff */
[----:B------:R-:W-:Y:S01]  /*5500*/  SHF.R.S32.HI R51, RZ, 0x18, R51 ;  /* 0x00000018ff337819 */ /* 0x000fe20000011433 */
[----:B-1----:R-:W-:Y:S01]  /*5510*/  LDTM.16dp32bit_t0_t15.x32 R4, tmem[UR4] ;  /* 0x00000004000479ee */ /* 0x002fe20008a80000 */
[----:B------:R-:W3:Y:S01]  /*5520*/  LDTM.16dp32bit_t16_t31.x32 R4, tmem[UR4+0x20] ;  /* 0x00002004000479ee */ /* 0x000ee20008aa0000 */
[----:B------:R-:W-:Y:S01]  /*5530*/  NOP ;  /* 0x0000000000007918 */ /* 0x000fe20000000000 */
[----:B------:R-:W-:Y:S02]  /*5540*/  R2UR UR5, R92 ;  /* 0x000000005c0572ca */ /* 0x000fe400000e0000 */
[----:B------:R-:W-:Y:S02]  /*5550*/  SHF.R.S32.HI R52, RZ, 0x18, R52 ;  /* 0x00000018ff347819 */ /* 0x000fe40000011434 */
[----:B------:R-:W-:Y:S02]  /*5560*/  SHF.L.U32 R79, R53, 0x10, RZ ;  /* 0x00000010354f7819 */ /* 0x000fe400000006ff */
[C---:B------:R-:W-:Y:S02]  /*5570*/  PRMT R77, R54.reuse, 0x8880, RZ ;  /* 0x00008880364d7816 */ /* 0x040fe400000000ff */
[----:B------:R-:W-:Y:S02]  /*5580*/  SHF.R.S32.HI R53, RZ, 0x18, R53 ;  /* 0x00000018ff357819 */ /* 0x000fe40000011435 */
[----:B------:R-:W-:Y:S02]  /*5590*/  SHF.L.U32 R76, R54, 0x10, RZ ;  /* 0x00000010364c7819 */ /* 0x000fe400000006ff */
[C---:B------:R-:W-:Y:S01]  /*55a0*/  PRMT R74, R55.reuse, 0x8880, RZ ;  /* 0x00008880374a7816 */ /* 0x040fe200000000ff */
[----:B------:R-:W-:Y:S01]  /*55b0*/  UIADD3 UR5, UPT, UPT, UR5, 0x90, URZ ;  /* 0x0000009005057890 */ /* 0x000fe2000fffe0ff */
[----:B------:R-:W-:Y:S02]  /*55c0*/  SHF.L.U32 R73, R55, 0x10, RZ ;  /* 0x0000001037497819 */ /* 0x000fe400000006ff */
[C---:B------:R-:W-:Y:S01]  /*55d0*/  PRMT R71, R56.reuse, 0x8880, RZ ;  /* 0x0000888038477816 */ /* 0x040fe200000000ff */
[----:B------:R-:W-:Y:S01]  /*55e0*/  UPRMT UR5, UR37, 0x654, UR5 ;  /* 0x0000065425057896 */ /* 0x000fe20008000005 */
[----:B------:R-:W-:Y:S02]  /*55f0*/  SHF.R.S32.HI R55, RZ, 0x18, R55 ;  /* 0x00000018ff377819 */ /* 0x000fe40000011437 */
[----:B------:R-:W-:Y:S01]  /*5600*/  SHF.L.U32 R70, R56, 0x10, RZ ;  /* 0x0000001038467819 */ /* 0x000fe200000006ff */
[----:B---3--:R-:W-:Y:S01]  /*5610*/  IMAD R4, R47, R4, RZ ;  /* 0x000000042f047224 */ /* 0x008fe200078e02ff */
[----:B------:R-:W-:Y:S01]  /*5620*/  PRMT R68, R57, 0x8880, RZ ;  /* 0x0000888039447816 */ /* 0x000fe200000000ff */
[----:B------:R-:W-:Y:S01]  /*5630*/  IMAD R5, R47, R5, RZ ;  /* 0x000000052f057224 */ /* 0x000fe200078e02ff */
[----:B------:R-:W-:Y:S01]  /*5640*/  SHF.L.U32 R67, R57, 0x10, RZ ;  /* 0x0000001039437819 */ /* 0x000fe200000006ff */
[----:B------:R-:W-:Y:S01]  /*5650*/  IMAD R6, R47, R6, RZ ;  /* 0x000000062f067224 */ /* 0x000fe200078e02ff */
[----:B------:R-:W-:Y:S01]  /*5660*/  SYNCS.ARRIVE.TRANS64.RED.A1T0 RZ, [UR5], RZ ;  /* 0x000000ffffff79a7 */ /* 0x000fe20008100405 */
[----:B------:R-:W-:Y:S01]  /*5670*/  IMAD R4, R49, R48, R4 ;  /* 0x0000003031047224 */ /* 0x000fe200078e0204 */
[----:B------:R-:W-:Y:S01]  /*5680*/  MOV R49, R80 ;  /* 0x0000005000317202 */ /* 0x000fe20000000f00 */
[----:B------:R-:W-:Y:S01]  /*5690*/  IMAD R7, R47, R7, RZ ;  /* 0x000000072f077224 */ /* 0x000fe200078e02ff */
[----:B------:R-:W-:Y:S01]  /*56a0*/  PRMT R65, R58, 0x8880, RZ ;  /* 0x000088803a417816 */ /* 0x000fe200000000ff */
[-C--:B------:R-:W-:Y:S01]  /*56b0*/  IMAD R5, R50, R48.reuse, R5 ;  /* 0x0000003032057224 */ /* 0x080fe200078e0205 */
[----:B------:R-:W-:Y:S01]  /*56c0*/  SHF.R.S32.HI R50, RZ, 0x18, R79 ;  /* 0x00000018ff327819 */ /* 0x000fe2000001144f */
[----:B------:R-:W-:Y:S01]  /*56d0*/  IMAD R6, R51, R48, R6 ;  /* 0x0000003033067224 */ /* 0x000fe200078e0206 */
[----:B------:R-:W-:Y:S01]  /*56e0*/  SHF.R.S32.HI R51, RZ, 0x18, R78 ;  /* 0x00000018ff337819 */ /* 0x000fe2000001144e */
[C---:B------:R-:W-:Y:S01]  /*56f0*/  IMAD R8, R47.reuse, R8, RZ ;  /* 0x000000082f087224 */ /* 0x040fe200078e02ff */
[----:B------:R-:W-:Y:S01]  /*5700*/  SHF.R.S32.HI R57, RZ, 0x18, R57 ;  /* 0x00000018ff397819 */ /* 0x000fe20000011439 */
[----:B------:R-:W-:Y:S01]  /*5710*/  IMAD R7, R52, R48, R7 ;  /* 0x0000003034077224 */ /* 0x000fe200078e0207 */
[----:B------:R-:W-:Y:S01]  /*5720*/  SHF.L.U32 R64, R58, 0x10, RZ ;  /* 0x000000103a407819 */ /* 0x000fe200000006ff */
[----:B------:R-:W-:Y:S01]  /*5730*/  IMAD R9, R47, R9, RZ ;  /* 0x000000092f097224 */ /* 0x000fe200078e02ff */
[----:B------:R-:W-:Y:S01]  /*5740*/  PRMT R62, R59, 0x8880, RZ ;  /* 0x000088803b3e7816 */ /* 0x000fe200000000ff */
[----:B------:R-:W-:Y:S01]  /*5750*/  IMAD R10, R47, R10, RZ ;  /* 0x0000000a2f0a7224 */ /* 0x000fe200078e02ff */
[----:B------:R-:W-:Y:S01]  /*5760*/  I2IP.S8.S32.SAT R92, R7, R6, RZ ;  /* 0x00000006075c7239 */ /* 0x000fe200000014ff */
[----:B------:R-:W-:Y:S01]  /*5770*/  IMAD R8, R49, R48, R8 ;  /* 0x0000003031087224 */ /* 0x000fe200078e0208 */
[----:B------:R-:W-:Y:S01]  /*5780*/  MOV R49, R77 ;  /* 0x0000004d00317202 */ /* 0x000fe20000000f00 */
[----:B------:R-:W-:Y:S01]  /*5790*/  IMAD R11, R47, R11, RZ ;  /* 0x0000000b2f0b7224 */ /* 0x000fe200078e02ff */
[----:B------:R-:W-:Y:S01]  /*57a0*/  I2IP.S8.S32.SAT R92, R5, R4, R92 ;  /* 0x00000004055c7239 */ /* 0x000fe2000000145c */
[-C--:B------:R-:W-:Y:S01]  /*57b0*/  IMAD R9, R50, R48.reuse, R9 ;  /* 0x0000003032097224 */ /* 0x080fe200078e0209 */
[----:B------:R-:W-:Y:S01]  /*57c0*/  SHF.R.S32.HI R50, RZ, 0x18, R76 ;  /* 0x00000018ff327819 */ /* 0x000fe2000001144c */
[----:B------:R-:W-:Y:S01]  /*57d0*/  IMAD R10, R51, R48, R10 ;  /* 0x00000030330a7224 */ /* 0x000fe200078e020a */
[----:B------:R-:W-:Y:S01]  /*57e0*/  MOV R51, R74 ;  /* 0x0000004a00337202 */ /* 0x000fe20000000f00 */
[----:B------:R-:W-:Y:S01]  /*57f0*/  IMAD R12, R47, R12, RZ ;  /* 0x0000000c2f0c7224 */ /* 0x000fe200078e02ff */
[----:B------:R-:W-:Y:S01]  /*5800*/  SHF.L.U32 R75, R54, 0x8, RZ ;  /* 0x00000008364b7819 */ /* 0x000fe200000006ff */
[-C--:B------:R-:W-:Y:S01]  /*5810*/  IMAD R11, R53, R48.reuse, R11 ;  /* 0x00000030350b7224 */ /* 0x080fe200078e020b */
[----:B------:R-:W-:Y:S01]  /*5820*/  SHF.R.S32.HI R54, RZ, 0x18, R54 ;  /* 0x00000018ff367819 */ /* 0x000fe20000011436 */
[----:B------:R-:W-:Y:S01]  /*5830*/  IMAD R13, R47, R13, RZ ;  /* 0x0000000d2f0d7224 */ /* 0x000fe200078e02ff */
[----:B------:R-:W-:Y:S01]  /*5840*/  SHF.R.S32.HI R53, RZ, 0x18, R72 ;  /* 0x00000018ff357819 */ /* 0x000fe20000011448 */
[----:B------:R-:W-:Y:S01]  /*5850*/  IMAD R12, R49, R48, R12 ;  /* 0x00000030310c7224 */ /* 0x000fe200078e020c */
[----:B------:R-:W-:Y:S01]  /*5860*/  SHF.R.S32.HI R49, RZ, 0x18, R75 ;  /* 0x00000018ff317819 */ /* 0x000fe2000001144b */
[----:B------:R-:W-:Y:S01]  /*5870*/  IMAD R14, R47, R14, RZ ;  /* 0x0000000e2f0e7224 */ /* 0x000fe200078e02ff */
[----:B------:R-:W-:Y:S01]  /*5880*/  I2IP.S8.S32.SAT R93, R11, R10, RZ ;  /* 0x0000000a0b5d7239 */ /* 0x000fe200000014ff */
[----:B------:R-:W-:Y:S01]  /*5890*/  IMAD R15, R47, R15, RZ ;  /* 0x0000000f2f0f7224 */ /* 0x000fe200078e02ff */
[----:B------:R-:W-:Y:S01]  /*58a0*/  SHF.L.U32 R61, R59, 0x10, RZ ;  /* 0x000000103b3d7819 */ /* 0x000fe200000006ff */
[----:B------:R-:W-:Y:S01]  /*58b0*/  IMAD R13, R50, R48, R13 ;  /* 0x00000030320d7224 */ /* 0x000fe200078e020d */
[----:B------:R-:W-:Y:S01]  /*58c0*/  I2IP.S8.S32.SAT R93, R9, R8, R93 ;  /* 0x00000008095d7239 */ /* 0x000fe2000000145d */
[----:B------:R-:W-:Y:S01]  /*58d0*/  IMAD R16, R47, R16, RZ ;  /* 0x000000102f107224 */ /* 0x000fe200078e02ff */
[----:B------:R-:W-:Y:S01]  /*58e0*/  SHF.R.S32.HI R50, RZ, 0x18, R73 ;  /* 0x00000018ff327819 */ /* 0x000fe20000011449 */
[-C--:B------:R-:W-:Y:S01]  /*58f0*/  IMAD R14, R49, R48.reuse, R14 ;  /* 0x00000030310e7224 */ /* 0x080fe200078e020e */
[----:B------:R-:W-:Y:S01]  /*5900*/  SHF.R.S32.HI R59, RZ, 0x18, R59 ;  /* 0x00000018ff3b7819 */ /* 0x000fe2000001143b */
[C---:B------:R-:W-:Y:S01]  /*5910*/  IMAD R17, R47.reuse, R17, RZ ;  /* 0x000000112f117224 */ /* 0x040fe200078e02ff */
[----:B------:R-:W-:Y:S01]  /*5920*/  SHF.L.U32 R69, R56, 0x8, RZ ;  /* 0x0000000838457819 */ /* 0x000fe200000006ff */
[----:B------:R-:W-:Y:S01]  /*5930*/  IMAD R15, R54, R48, R15 ;  /* 0x00000030360f7224 */ /* 0x000fe200078e020f */
[----:B------:R-:W-:Y:S01]  /*5940*/  SHF.R.S32.HI R56, RZ, 0x18, R56 ;  /* 0x00000018ff387819 */ /* 0x000fe20000011438 */
[----:B------:R-:W-:Y:S01]  /*5950*/  IMAD R18, R47, R18, RZ ;  /* 0x000000122f127224 */ /* 0x000fe200078e02ff */
[----:B------:R-:W-:Y:S01]  /*5960*/  SHF.L.U32 R63, R58, 0x8, RZ ;  /* 0x000000083a3f7819 */ /* 0x000fe200000006ff */
[----:B------:R-:W-:Y:S01]  /*5970*/  IMAD R16, R51, R48, R16 ;  /* 0x0000003033107224 */ /* 0x000fe200078e0210 */
[----:B------:R-:W-:Y:S01]  /*5980*/  I2IP.S8.S32.SAT R94, R15, R14, RZ ;  /* 0x0000000e0f5e7239 */ /* 0x000fe200000014ff */
[----:B------:R-:W-:Y:S01]  /*5990*/  IMAD R19, R47, R19, RZ ;  /* 0x000000132f137224 */ /* 0x000fe200078e02ff */
[----:B------:R-:W-:Y:S01]  /*59a0*/  SHF.R.S32.HI R51, RZ, 0x18, R70 ;  /* 0x00000018ff337819 */ /* 0x000fe20000011446 */
[----:B------:R-:W-:Y:S01]  /*59b0*/  IMAD R17, R50, R48, R17 ;  /* 0x0000003032117224 */ /* 0x000fe200078e0211 */
[----:B------:R-:W-:Y:S01]  /*59c0*/  I2IP.S8.S32.SAT R94, R13, R12, R94 ;  /* 0x0000000c0d5e7239 */ /* 0x000fe2000000145e */
[----:B------:R-:W-:Y:S01]  /*59d0*/  IMAD R0, R47, R20, RZ ;  /* 0x000000142f007224 */ /* 0x000fe200078e02ff */
[----:B------:R-:W-:Y:S01]  /*59e0*/  SHF.R.S32.HI R50, RZ, 0x18, R69 ;  /* 0x00000018ff327819 */ /* 0x000fe20000011445 */
[-C--:B------:R-:W-:Y:S01]  /*59f0*/  IMAD R18, R53, R48.reuse, R18 ;  /* 0x0000003035127224 */ /* 0x080fe200078e0212 */
[----:B------:R-:W-:Y:S01]  /*5a00*/  SHF.R.S32.HI R58, RZ, 0x18, R58 ;  /* 0x00000018ff3a7819 */ /* 0x000fe2000001143a */
[----:B------:R-:W-:Y:S01]  /*5a10*/  IMAD.MOV.U32 R49, RZ, RZ, R71 ;  /* 0x000000ffff317224 */ /* 0x000fe200078e0047 */
[----:B------:R-:W-:Y:S01]  /*5a20*/  SHF.R.S32.HI R53, RZ, 0x18, R60 ;  /* 0x00000018ff357819 */ /* 0x000fe2000001143c */
[----:B------:R-:W-:Y:S02]  /*5a30*/  IMAD R2, R47, R21, RZ ;  /* 0x000000152f027224 */ /* 0x000fe400078e02ff */
[----:B------:R-:W-:Y:S02]  /*5a40*/  IMAD R19, R55, R48, R19 ;  /* 0x0000003037137224 */ /* 0x000fe400078e0213 */
[----:B------:R-:W-:Y:S02]  /*5a50*/  IMAD R3, R47, R22, RZ ;  /* 0x000000162f037224 */ /* 0x000fe400078e02ff */
[----:B------:R-:W-:Y:S01]  /*5a60*/  IMAD R0, R49, R48, R0 ;  /* 0x0000003031007224 */ /* 0x000fe200078e0200 */
[----:B------:R-:W-:Y:S01]  /*5a70*/  I2IP.S8.S32.SAT R95, R19, R18, RZ ;  /* 0x00000012135f7239 */ /* 0x000fe200000014ff */
[----:B------:R-:W-:Y:S01]  /*5a80*/  IMAD R23, R47, R23, RZ ;  /* 0x000000172f177224 */ /* 0x000fe200078e02ff */
[----:B------:R-:W-:Y:S01]  /*5a90*/  MOV R49, R68 ;  /* 0x0000004400317202 */ /* 0x000fe20000000f00 */
[----:B------:R-:W-:Y:S01]  /*5aa0*/  IMAD R2, R51, R48, R2 ;  /* 0x0000003033027224 */ /* 0x000fe200078e0202 */
[----:B------:R-:W-:Y:S01]  /*5ab0*/  I2IP.S8.S32.SAT R95, R17, R16, R95 ;  /* 0x00000010115f7239 */ /* 0x000fe2000000145f */
[C---:B------:R-:W-:Y:S01]  /*5ac0*/  IMAD R20, R47.reuse, R24, RZ ;  /* 0x000000182f147224 */ /* 0x040fe200078e02ff */
[----:B------:R-:W-:Y:S01]  /*5ad0*/  SHF.R.S32.HI R51, RZ, 0x18, R66 ;  /* 0x00000018ff337819 */ /* 0x000fe20000011442 */
[-C--:B------:R-:W-:Y:S01]  /*5ae0*/  IMAD R3, R50, R48.reuse, R3 ;  /* 0x0000003032037224 */ /* 0x080fe200078e0203 */
[----:B------:R-:W-:Y:S01]  /*5af0*/  SHF.R.S32.HI R50, RZ, 0x18, R67 ;  /* 0x00000018ff327819 */ /* 0x000fe20000011443 */
[C---:B------:R-:W-:Y:S01]  /*5b00*/  IMAD R21, R47.reuse, R25, RZ ;  /* 0x000000192f157224 */ /* 0x040fe200078e02ff */
[----:B------:R1:W-:Y:S01]  /*5b10*/  STS.128 [R105+UR43+0x1200], R92 ;  /* 0x0012005c69007988 */ /* 0x0003e20008000c2b */
[----:B------:R-:W-:Y:S02]  /*5b20*/  IMAD R23, R56, R48, R23 ;  /* 0x0000003038177224 */ /* 0x000fe400078e0217 */
[----:B------:R-:W-:Y:S02]  /*5b30*/  IMAD R22, R47, R26, RZ ;  /* 0x0000001a2f167224 */ /* 0x000fe400078e02ff */
[-C--:B------:R-:W-:Y:S01]  /*5b40*/  IMAD R20, R49, R48.reuse, R20 ;  /* 0x0000003031147224 */ /* 0x080fe200078e0214 */
[----:B------:R-:W-:Y:S01]  /*5b50*/  I2IP.S8.S32.SAT R115, R23, R3, RZ ;  /* 0x0000000317737239 */ /* 0x000fe200000014ff */
[C---:B------:R-:W-:Y:S01]  /*5b60*/  IMAD R27, R47.reuse, R27, RZ ;  /* 0x0000001b2f1b7224 */ /* 0x040fe200078e02ff */
[----:B------:R-:W-:Y:S01]  /*5b70*/  MOV R49, R65 ;  /* 0x0000004100317202 */ /* 0x000fe20000000f00 */
[----:B------:R-:W-:Y:S01]  /*5b80*/  IMAD R21, R50, R48, R21 ;  /* 0x0000003032157224 */ /* 0x000fe200078e0215 */
[----:B------:R-:W-:Y:S01]  /*5b90*/  I2IP.S8.S32.SAT R116, R2, R0, R115 ;  /* 0x0000000002747239 */ /* 0x000fe20000001473 */
[----:B------:R-:W-:Y:S01]  /*5ba0*/  IMAD R24, R47, R28, RZ ;  /* 0x0000001c2f187224 */ /* 0x000fe200078e02ff */
[----:B------:R-:W-:Y:S01]  /*5bb0*/  SHF.R.S32.HI R50, RZ, 0x18, R64 ;  /* 0x00000018ff327819 */ /* 0x000fe20000011440 */
[----:B------:R-:W-:Y:S01]  /*5bc0*/  IMAD R22, R51, R48, R22 ;  /* 0x0000003033167224 */ /* 0x000fe200078e0216 */
[----:B------:R-:W-:Y:S01]  /*5bd0*/  MOV R51, R62 ;  /* 0x0000003e00337202 */ /* 0x000fe20000000f00 */
[-C--:B------:R-:W-:Y:S02]  /*5be0*/  IMAD R27, R57, R48.reuse, R27 ;  /* 0x00000030391b7224 */ /* 0x080fe400078e021b */
[----:B------:R-:W-:Y:S02]  /*5bf0*/  IMAD R25, R47, R29, RZ ;  /* 0x0000001d2f197224 */ /* 0x000fe400078e02ff */
[----:B------:R-:W-:Y:S01]  /*5c00*/  IMAD R24, R49, R48, R24 ;  /* 0x0000003031187224 */ /* 0x000fe200078e0218 */
[----:B------:R-:W-:Y:S01]  /*5c10*/  SHF.R.S32.HI R49, RZ, 0x18, R63 ;  /* 0x00000018ff317819 */ /* 0x000fe2000001143f */
[----:B------:R-:W-:Y:S01]  /*5c20*/  IMAD R26, R47, R30, RZ ;  /* 0x0000001e2f1a7224 */ /* 0x000fe200078e02ff */
[----:B------:R-:W-:Y:S01]  /*5c30*/  I2IP.S8.S32.SAT R117, R27, R22, RZ ;  /* 0x000000161b757239 */ /* 0x000fe200000014ff */
[C---:B------:R-:W-:Y:S02]  /*5c40*/  IMAD R31, R47.reuse, R31, RZ ;  /* 0x0000001f2f1f7224 */ /* 0x040fe400078e02ff */
[----:B------:R-:W-:Y:S01]  /*5c50*/  IMAD R25, R50, R48, R25 ;  /* 0x0000003032197224 */ /* 0x000fe200078e0219 */
[----:B------:R-:W-:Y:S01]  /*5c60*/  SHF.R.S32.HI R50, RZ, 0x18, R61 ;  /* 0x00000018ff327819 */ /* 0x000fe2000001143d */
[----:B------:R-:W-:Y:S01]  /*5c70*/  IMAD R28, R47, R32, RZ ;  /* 0x000000202f1c7224 */ /* 0x000fe200078e02ff */
[----:B------:R-:W-:Y:S01]  /*5c80*/  I2IP.S8.S32.SAT R117, R21, R20, R117 ;  /* 0x0000001415757239 */ /* 0x000fe20000001475 */
[-C--:B------:R-:W-:Y:S02]  /*5c90*/  IMAD R26, R49, R48.reuse, R26 ;  /* 0x00000030311a7224 */ /* 0x080fe400078e021a */
[----:B------:R-:W-:Y:S02]  /*5ca0*/  IMAD R29, R47, R33, RZ ;  /* 0x000000212f1d7224 */ /* 0x000fe400078e02ff */
[-C--:B------:R-:W-:Y:S02]  /*5cb0*/  IMAD R31, R58, R48.reuse, R31 ;  /* 0x000000303a1f7224 */ /* 0x080fe400078e021f */
[----:B------:R-:W-:Y:S02]  /*5cc0*/  IMAD R28, R51, R48, R28 ;  /* 0x00000030331c7224 */ /* 0x000fe400078e021c */
[----:B------:R-:W-:Y:S01]  /*5cd0*/  IMAD R30, R47, R34, RZ ;  /* 0x000000222f1e7224 */ /* 0x000fe200078e02ff */
[----:B------:R-:W-:Y:S01]  /*5ce0*/  I2IP.S8.S32.SAT R114, R31, R26, RZ ;  /* 0x0000001a1f727239 */ /* 0x000fe200000014ff */
[----:B------:R-:W-:Y:S02]  /*5cf0*/  IMAD R29, R50, R48, R29 ;  /* 0x00000030321d7224 */ /* 0x000fe400078e021d */
[----:B------:R-:W-:Y:S01]  /*5d00*/  IMAD R35, R47, R35, RZ ;  /* 0x000000232f237224 */ /* 0x000fe200078e02ff */
[----:B------:R-:W-:Y:S01]  /*5d10*/  I2IP.S8.S32.SAT R118, R25, R24, R114 ;  /* 0x0000001819767239 */ /* 0x000fe20000001472 */
[-C--:B------:R-:W-:Y:S01]  /*5d20*/  IMAD R30, R53, R48.reuse, R30 ;  /* 0x00000030351e7224 */ /* 0x080fe200078e021e */
[----:B------:R-:W-:Y:S01]  /*5d30*/  IADD3 R114, PT, PT, R44, 0x1, RZ ;  /* 0x000000012c727810 */ /* 0x000fe20007ffe0ff */
[----:B------:R-:W-:Y:S05]  /*5d40*/  IMAD R35, R59, R48, R35 ;  /* 0x000000303b237224 */ /* 0x000fea00078e0223 */
[----:B------:R-:W-:Y:S04]  /*5d50*/  I2IP.S8.S32.SAT R120, R35, R30, RZ ;  /* 0x0000001e23787239 */ /* 0x000fe800000014ff */
[----:B------:R-:W-:Y:S05]  /*5d60*/  I2IP.S8.S32.SAT R119, R29, R28, R120 ;  /* 0x0000001c1d777239 */ /* 0x000fea0000001478 */
[----:B------:R1:W-:Y:S01]  /*5d70*/  STS.128 [R104+0x1010], R116 ;  /* 0x0010107468007388 */ /* 0x0003e20000000c00 */
[----:B------:R-:W-:Y:S01]  /*5d80*/  @!PT LDS RZ, [RZ] ;  /* 0x00000000fffff984 */ /* 0x000fe20000000800 */
[----:B------:R-:W-:Y:S01]  /*5d90*/  @!PT LDS RZ, [RZ] ;  /* 0x00000000fffff984 */ /* 0x000fe20000000800 */
[----:B------:R-:W-:Y:S01]  /*5da0*/  @!PT LDS RZ, [RZ] ;  /* 0x00000000fffff984 */ /* 0x000fe20000000800 */
[----:B------:R-:W-:Y:S01]  /*5db0*/  @!PT LDS RZ, [RZ] ;  /* 0x00000000fffff984 */ /* 0x000fe20000000800 */
[----:B------:R3:W-:Y:S07]  /*5dc0*/  MEMBAR.ALL.CTA ;  /* 0x0000000000007992 */ /* 0x0007ee0000008000 */
[----:B---3--:R-:W3:Y:S02]  /*5dd0*/  FENCE.VIEW.ASYNC.S ;  /* 0x00000000000073c6 */ /* 0x008ee40000000000 */
[----:B---3--:R-:W-:Y:S06]  /*5de0*/  BAR.SYNC.DEFER_BLOCKING 0x1, 0x80 ;  /* 0x0042000000007b1d */ /* 0x008fec0000010000 */
[----:B------:R-:W-:Y:S05]  /*5df0*/  @P0 BRA `(.L_x_92) ;  /* 0x0000000000340947 */ /* 0x000fea0003800000 */
[----:B------:R-:W-:Y:S01]  /*5e00*/  UIADD3 UR12, UPT, UPT, UR43, 0x1200, URZ ;  /* 0x000012002b0c7890 */ /* 0x000fe2000fffe0ff */
[----:B------:R-:W-:Y:S01]  /*5e10*/  R2UR UR9, R97 ;  /* 0x00000000610972ca */ /* 0x000fe200000e0000 */
[----:B------:R-:W-:Y:S01]  /*5e20*/  UIADD3 UR10, UP0, UPT, UR46, 0x680, URZ ;  /* 0x000006802e0a7890 */ /* 0x000fe2000ff1e0ff */
[----:B------:R-:W-:Y:S01]  /*5e30*/  R2UR UR8, R99 ;  /* 0x00000000630872ca */ /* 0x000fe200000e0000 */
[----:B------:R-:W-:Y:S02]  /*5e40*/  UMOV UR7, UR36 ;  /* 0x0000002400077c82 */ /* 0x000fe40008000000 */
[----:B------:R-:W-:Y:S01]  /*5e50*/  IMAD.U32 R111, RZ, RZ, UR12 ;  /* 0x0000000cff6f7e24 */ /* 0x000fe2000f8e00ff */
[----:B------:R-:W-:Y:S04]  /*5e60*/  UIADD3.X UR11, UPT, UPT, URZ, UR47, URZ, UP0, !UPT ;  /* 0x0000002fff0b7290 */ /* 0x000fe800087fe4ff */
[----:B------:R-:W-:Y:S03]  /*5e70*/  R2UR UR4, R111 ;  /* 0x000000006f0472ca */ /* 0x000fe600000e0000 */
[----:B------:R-:W-:Y:S02]  /*5e80*/  USHF.L.U32 UR5, UR9, 0x6, URZ ;  /* 0x0000000609057899 */ /* 0x000fe400080006ff */
[----:B------:R-:W-:Y:S09]  /*5e90*/  USHF.L.U32 UR6, UR8, 0x6, URZ ;  /* 0x0000000608067899 */ /* 0x000ff200080006ff */
[----:B------:R3:W-:Y:S01]  /*5ea0*/  UTMASTG.3D [UR4], [UR10] ;  /* 0x000000040a0073b5 */ /* 0x0007e20008010000 */
[----:B------:R0:W-:Y:S01]  /*5eb0*/  UTMACMDFLUSH ;  /* 0x00000000000079b7 */ /* 0x0001e20000000000 */
[----:B---3--:R-:W-:Y:S04]  /*5ec0*/  DEPBAR.LE SB0, 0x0 ;  /* 0x000080000000791a */ /* 0x008fe80000000000 */
.L_x_92:
[----:B------:R-:W-:Y:S05]  /*5ed0*/  BSYNC.RECONVERGENT B0 ;  /* 0x0000000000007941 */ /* 0x000fea0003800200 */
.L_x_91:
[----:B------:R-:W-:Y:S01]  /*5ee0*/  BAR.SYNC.DEFER_BLOCKING 0x1, 0x80 ;  /* 0x0042000000007b1d */ /* 0x000fe20000010000 */
[----:B------:R-:W-:Y:S01]  /*5ef0*/  ISETP.NE.AND P2, PT, R112, RZ, PT ;  /* 0x000000ff7000720c */ /* 0x000fe20003f45270 */
[----:B------:R-:W-:Y:S01]  /*5f00*/  IMAD.IADD R97, R43, 0x1, R81 ;  /* 0x000000012b617824 */ /* 0x000fe200078e0251 */
[----:B------:R-:W-:Y:S01]  /*5f10*/  ISETP.NE.AND P0, PT, R113, 0x2, PT ;  /* 0x000000027100780c */ /* 0x000fe20003f05270 */
[----:B------:R-:W-:Y:S01]  /*5f20*/  IMAD.IADD R99, R45, 0x1, R96 ;  /* 0x000000012d637824 */ /* 0x000fe200078e0260 */
[----:B------:R-:W-:Y:S02]  /*5f30*/  ISETP.NE.AND P1, PT, R114, 0x4, PT ;  /* 0x000000047200780c */ /* 0x000fe40003f25270 */
[----:B------:R-:W-:Y:S02]  /*5f40*/  SEL R0, RZ, 0x1, P0 ;  /* 0x00000001ff007807 */ /* 0x000fe40000000000 */
[----:B------:R-:W-:Y:S02]  /*5f50*/  SEL R3, RZ, 0x1, P1 ;  /* 0x00000001ff037807 */ /* 0x000fe40000800000 */
[----:B------:R-:W-:Y:S02]  /*5f60*/  LOP3.LUT R109, R109, R0, RZ, 0x3c, !PT ;  /* 0x000000006d6d7212 */ /* 0x000fe400078e3cff */
[----:B------:R-:W-:Y:S02]  /*5f70*/  LOP3.LUT R110, R110, R3, RZ, 0x3c, !PT ;  /* 0x000000036e6e7212 */ /* 0x000fe400078e3cff */
[----:B------:R-:W-:Y:S02]  /*5f80*/  @P2 R2UR UR36, R107 ;  /* 0x000000006b2422ca */ /* 0x000fe400000e0000 */
[----:B------:R-:W-:Y:S02]  /*5f90*/  SEL R113, R113, RZ, P0 ;  /* 0x000000ff71717207 */ /* 0x000fe40000000000 */
[----:B------:R-:W-:Y:S01]  /*5fa0*/  SEL R44, R114, RZ, P1 ;  /* 0x000000ff722c7207 */ /* 0x000fe20000800000 */
[----:B------:R-:W-:Y:S10]  /*5fb0*/  @P2 BRA `(.L_x_93) ;  /* 0xffffffe400682947 */ /* 0x000ff4000383ffff */
[----:B------:R-:W-:Y:S05]  /*5fc0*/  EXIT ;  /* 0x000000000000794d */ /* 0x000fea0003800000 */
.L_x_19:
[----:B--2---:R2:W1:Y:S02]  /*5fd0*/  SYNCS.PHASECHK.TRANS64.TRYWAIT P0, [R3+URZ+0xc0], R2 ;  /* 0x0000c002030075a7 */ /* 0x00446400080011ff */
[----:B-1----:R-:W-:Y:S05]  /*5fe0*/  @!P0 NANOSLEEP.SYNCS 0x989680 ;  /* 0x009896800000895d */ /* 0x002fea0003900000 */
[----:B------:R-:W1:Y:S02]  /*5ff0*/  @!P0 SYNCS.PHASECHK.TRANS64 P0, [R3+URZ+0xc0], R2 ;  /* 0x0000c002030085a7 */ /* 0x000e6400080010ff */
[----:B-1----:R-:W-:Y:S05]  /*6000*/  @!P0 BRA `(.L_x_19) ;  /* 0xfffffffc00f08947 */ /* 0x002fea000383ffff */
[----:B------:R-:W-:Y:S05]  /*6010*/  BRA `(.L_x_94) ;  /* 0xffffffb400507947 */ /* 0x000fea000383ffff */
.L_x_22:
[----:B-1----:R-:W-:-:S07]  /*6020*/  MOV R2, UR33 ;  /* 0x0000002100027c02 */ /* 0x002fce0008000f00 */
.L_x_95:
[----:B-1----:R1:W2:Y:S02]  /*6030*/  SYNCS.PHASECHK.TRANS64.TRYWAIT P0, [R2+URZ+0x18], R5 ;  /* 0x00001805020075a7 */ /* 0x0022a400080011ff */
[----:B--2---:R-:W-:Y:S05]  /*6040*/  @!P0 NANOSLEEP.SYNCS 0x989680 ;  /* 0x009896800000895d */ /* 0x004fea0003900000 */
[----:B------:R-:W2:Y:S02]  /*6050*/  @!P0 SYNCS.PHASECHK.TRANS64 P0, [R2+URZ+0x18], R5 ;  /* 0x00001805020085a7 */ /* 0x000ea400080010ff */
[----:B--2---:R-:W-:Y:S05]  /*6060*/  @!P0 BRA `(.L_x_95) ;  /* 0xfffffffc00f08947 */ /* 0x004fea000383ffff */
[----:B------:R-:W-:Y:S05]  /*6070*/  BRA `(.L_x_21) ;  /* 0xffffffb400a07947 */ /* 0x000fea000383ffff */
.L_x_28:
[----:B-1----:R-:W-:-:S07]  /*6080*/  MOV R2, UR17 ;  /* 0x0000001100027c02 */ /* 0x002fce0008000f00 */
.L_x_96:
[----:B-1----:R1:W2:Y:S02]  /*6090*/  SYNCS.PHASECHK.TRANS64.TRYWAIT P0, [R2+URZ+0x18], R5 ;  /* 0x00001805020075a7 */ /* 0x0022a400080011ff */
[----:B--2---:R-:W-:Y:S05]  /*60a0*/  @!P0 NANOSLEEP.SYNCS 0x989680 ;  /* 0x009896800000895d */ /* 0x004fea0003900000 */
[----:B------:R-:W2:Y:S02]  /*60b0*/  @!P0 SYNCS.PHASECHK.TRANS64 P0, [R2+URZ+0x18], R5 ;  /* 0x00001805020085a7 */ /* 0x000ea400080010ff */
[----:B--2---:R-:W-:Y:S05]  /*60c0*/  @!P0 BRA `(.L_x_96) ;  /* 0xfffffffc00f08947 */ /* 0x004fea000383ffff */
[----:B------:R-:W-:Y:S05]  /*60d0*/  BRA `(.L_x_27) ;  /* 0xffffffb800447947 */ /* 0x000fea000383ffff */
.L_x_32:
[----:B-1----:R1:W2:Y:S02]  /*60e0*/  SYNCS.PHASECHK.TRANS64.TRYWAIT P0, [R2+URZ+0x50], R3 ;  /* 0x00005003020075a7 */ /* 0x0022a400080011ff */
[----:B--2---:R-:W-:Y:S05]  /*60f0*/  @!P0 NANOSLEEP.SYNCS 0x989680 ;  /* 0x009896800000895d */ /* 0x004fea0003900000 */
[----:B------:R-:W2:Y:S02]  /*6100*/  @!P0 SYNCS.PHASECHK.TRANS64 P0, [R2+URZ+0x50], R3 ;  /* 0x00005003020085a7 */ /* 0x000ea400080010ff */
[----:B--2---:R-:W-:Y:S05]  /*6110*/  @!P0 BRA `(.L_x_32) ;  /* 0xfffffffc00f08947 */ /* 0x004fea000383ffff */
[----:B------:R-:W-:Y:S05]  /*6120*/  BRA `(.L_x_97) ;  /* 0xffffffb800d07947 */ /* 0x000fea000383ffff */
.L_x_36:
[----:B----4-:R-:W-:-:S07]  /*6130*/  MOV R0, UR5 ;  /* 0x0000000500007c02 */ /* 0x010fce0008000f00 */
.L_x_98:
[----:B-1----:R1:W2:Y:S02]  /*6140*/  SYNCS.PHASECHK.TRANS64.TRYWAIT P0, [R0+URZ], R3 ;  /* 0x00000003000075a7 */ /* 0x0022a400080011ff */
[----:B--2---:R-:W-:Y:S05]  /*6150*/  @!P0 NANOSLEEP.SYNCS 0x989680 ;  /* 0x009896800000895d */ /* 0x004fea0003900000 */
[----:B------:R-:W2:Y:S02]  /*6160*/  @!P0 SYNCS.PHASECHK.TRANS64 P0, [R0+URZ], R3 ;  /* 0x00000003000085a7 */ /* 0x000ea400080010ff */
[----:B--2---:R-:W-:Y:S05]  /*6170*/  @!P0 BRA `(.L_x_98) ;  /* 0xfffffffc00f08947 */ /* 0x004fea000383ffff */
[----:B------:R-:W-:Y:S05]  /*6180*/  BRA `(.L_x_99) ;  /* 0xffffffc000407947 */ /* 0x000fea000383ffff */
.L_x_37:
[----:B----4-:R-:W-:-:S07]  /*6190*/  MOV R0, UR5 ;  /* 0x0000000500007c02 */ /* 0x010fce0008000f00 */
.L_x_100:
[----:B-1----:R1:W2:Y:S02]  /*61a0*/  SYNCS.PHASECHK.TRANS64.TRYWAIT P0, [R0+URZ], R3 ;  /* 0x00000003000075a7 */ /* 0x0022a400080011ff */
[----:B--2---:R-:W-:Y:S05]  /*61b0*/  @!P0 NANOSLEEP.SYNCS 0x989680 ;  /* 0x009896800000895d */ /* 0x004fea0003900000 */
[----:B------:R-:W2:Y:S02]  /*61c0*/  @!P0 SYNCS.PHASECHK.TRANS64 P0, [R0+URZ], R3 ;  /* 0x00000003000085a7 */ /* 0x000ea400080010ff */
[----:B--2---:R-:W-:Y:S05]  /*61d0*/  @!P0 BRA `(.L_x_100) ;  /* 0xfffffffc00f08947 */ /* 0x004fea000383ffff */
[----:B------:R-:W-:Y:S05]  /*61e0*/  BRA `(.L_x_101) ;  /* 0xffffffc0004c7947 */ /* 0x000fea000383ffff */
.L_x_40:
[----:B-1----:R1:W2:Y:S02]  /*61f0*/  SYNCS.PHASECHK.TRANS64.TRYWAIT P0, [R0+URZ+0xb0], R5 ;  /* 0x0000b005000075a7 */ /* 0x0022a400080011ff */
[----:B--2---:R-:W-:Y:S05]  /*6200*/  @!P0 NANOSLEEP.SYNCS 0x989680 ;  /* 0x009896800000895d */ /* 0x004fea0003900000 */
[----:B------:R-:W2:Y:S02]  /*6210*/  @!P0 SYNCS.PHASECHK.TRANS64 P0, [R0+URZ+0xb0], R5 ;  /* 0x0000b005000085a7 */ /* 0x000ea400080010ff */
[----:B--2---:R-:W-:Y:S05]  /*6220*/  @!P0 BRA `(.L_x_40) ;  /* 0xfffffffc00f08947 */ /* 0x004fea000383ffff */
[----:B------:R-:W-:Y:S05]  /*6230*/  BRA `(.L_x_102) ;  /* 0xffffffc000a87947 */ /* 0x000fea000383ffff */
.L_x_41:
[----:B------:R-:W-:-:S07]  /*6240*/  MOV R0, UR5 ;  /* 0x0000000500007c02 */ /* 0x000fce0008000f00 */
.L_x_103:
[----:B-1----:R1:W2:Y:S02]  /*6250*/  SYNCS.PHASECHK.TRANS64.TRYWAIT P0, [R0+URZ+0x60], R5 ;  /* 0x00006005000075a7 */ /* 0x0022a400080011ff */
[----:B--2---:R-:W-:Y:S05]  /*6260*/  @!P0 NANOSLEEP.SYNCS 0x989680 ;  /* 0x009896800000895d */ /* 0x004fea0003900000 */
[----:B------:R-:W2:Y:S02]  /*6270*/  @!P0 SYNCS.PHASECHK.TRANS64 P0, [R0+URZ+0x60], R5 ;  /* 0x00006005000085a7 */ /* 0x000ea400080010ff */
[----:B--2---:R-:W-:Y:S05]  /*6280*/  @!P0 BRA `(.L_x_103) ;  /* 0xfffffffc00f08947 */ /* 0x004fea000383ffff */
[----:B------:R-:W-:Y:S05]  /*6290*/  BRA `(.L_x_104) ;  /* 0xffffffc000b87947 */ /* 0x000fea000383ffff */
.L_x_42:
[----:B-1----:R1:W2:Y:S02]  /*62a0*/  SYNCS.PHASECHK.TRANS64.TRYWAIT P1, [R0+URZ+0x50], R5 ;  /* 0x00005005000075a7 */ /* 0x0022a400080211ff */
[----:B--2---:R-:W-:Y:S05]  /*62b0*/  @!P1 NANOSLEEP.SYNCS 0x989680 ;  /* 0x009896800000995d */ /* 0x004fea0003900000 */
[----:B------:R-:W2:Y:S02]  /*62c0*/  @!P1 SYNCS.PHASECHK.TRANS64 P1, [R0+URZ+0x50], R5 ;  /* 0x00005005000095a7 */ /* 0x000ea400080210ff */
[----:B--2---:R-:W-:Y:S05]  /*62d0*/  @!P1 BRA `(.L_x_42) ;  /* 0xfffffffc00f09947 */ /* 0x004fea000383ffff */
[----:B------:R-:W-:Y:S05]  /*62e0*/  BRA `(.L_x_105) ;  /* 0xffffffc000e87947 */ /* 0x000fea000383ffff */
.L_x_45:
[----:B------:R-:W-:-:S07]  /*62f0*/  MOV R0, UR5 ;  /* 0x0000000500007c02 */ /* 0x000fce0008000f00 */
.L_x_106:
[----:B-1----:R1:W2:Y:S02]  /*6300*/  SYNCS.PHASECHK.TRANS64.TRYWAIT P0, [R0+URZ+0x60], R3 ;  /* 0x00006003000075a7 */ /* 0x0022a400080011ff */
[----:B--2---:R-:W-:Y:S05]  /*6310*/  @!P0 NANOSLEEP.SYNCS 0x989680 ;  /* 0x009896800000895d */ /* 0x004fea0003900000 */
[----:B------:R-:W2:Y:S02]  /*6320*/  @!P0 SYNCS.PHASECHK.TRANS64 P0, [R0+URZ+0x60], R3 ;  /* 0x00006003000085a7 */ /* 0x000ea400080010ff */
[----:B--2---:R-:W-:Y:S05]  /*6330*/  @!P0 BRA `(.L_x_106) ;  /* 0xfffffffc00f08947 */ /* 0x004fea000383ffff */
[----:B------:R-:W-:Y:S05]  /*6340*/  BRA `(.L_x_44) ;  /* 0xffffffc4003c7947 */ /* 0x000fea000383ffff */
.L_x_52:
[----:B-1----:R1:W2:Y:S02]  /*6350*/  SYNCS.PHASECHK.TRANS64.TRYWAIT P1, [R0+URZ+0x50], R5 ;  /* 0x00005005000075a7 */ /* 0x0022a400080211ff */
[----:B--2---:R-:W-:Y:S05]  /*6360*/  @!P1 NANOSLEEP.SYNCS 0x989680 ;  /* 0x009896800000995d */ /* 0x004fea0003900000 */
[----:B------:R-:W2:Y:S02]  /*6370*/  @!P1 SYNCS.PHASECHK.TRANS64 P1, [R0+URZ+0x50], R5 ;  /* 0x00005005000095a7 */ /* 0x000ea400080210ff */
[----:B--2---:R-:W-:Y:S05]  /*6380*/  @!P1 BRA `(.L_x_52) ;  /* 0xfffffffc00f09947 */ /* 0x004fea000383ffff */
[----:B------:R-:W-:Y:S05]  /*6390*/  BRA `(.L_x_107) ;  /* 0xffffffc800947947 */ /* 0x000fea000383ffff */
.L_x_53:
[----:B------:R-:W-:-:S07]  /*63a0*/  MOV R3, UR9 ;  /* 0x0000000900037c02 */ /* 0x000fce0008000f00 */
.L_x_108:
[----:B-1----:R1:W2:Y:S02]  /*63b0*/  SYNCS.PHASECHK.TRANS64.TRYWAIT P0, [R3+URZ+0x90], R0 ;  /* 0x00009000030075a7 */ /* 0x0022a400080011ff */
[----:B--2---:R-:W-:Y:S05]  /*63c0*/  @!P0 NANOSLEEP.SYNCS 0x989680 ;  /* 0x009896800000895d */ /* 0x004fea0003900000 */
[----:B------:R-:W2:Y:S02]  /*63d0*/  @!P0 SYNCS.PHASECHK.TRANS64 P0, [R3+URZ+0x90], R0 ;  /* 0x00009000030085a7 */ /* 0x000ea400080010ff */
[----:B--2---:R-:W-:Y:S05]  /*63e0*/  @!P0 BRA `(.L_x_108) ;  /* 0xfffffffc00f08947 */ /* 0x004fea000383ffff */
[----:B------:R-:W-:Y:S05]  /*63f0*/  BRA `(.L_x_109) ;  /* 0xffffffc800c87947 */ /* 0x000fea000383ffff */
.L_x_56:
[----:B------:R-:W-:Y:S07]  /*6400*/  MOV R0, UR7 ;  /* 0x0000000700007c02 */ /* 0x000fee0008000f00 */
.L_x_110:
[----:B-1----:R1:W2:Y:S02]  /*6410*/  SYNCS.PHASECHK.TRANS64.TRYWAIT P0, [R0+URZ], R3 ;  /* 0x00000003000075a7 */ /* 0x0022a400080011ff */
[----:B--2---:R-:W-:Y:S05]  /*6420*/  @!P0 NANOSLEEP.SYNCS 0x989680 ;  /* 0x009896800000895d */ /* 0x004fea0003900000 */
[----:B------:R-:W2:Y:S02]  /*6430*/  @!P0 SYNCS.PHASECHK.TRANS64 P0, [R0+URZ], R3 ;  /* 0x00000003000085a7 */ /* 0x000ea400080010ff */
[----:B--2---:R-:W-:Y:S05]  /*6440*/  @!P0 BRA `(.L_x_110) ;  /* 0xfffffffc00f08947 */ /* 0x004fea000383ffff */
[----:B------:R-:W-:Y:S05]  /*6450*/  BRA `(.L_x_55) ;  /* 0xffffffcc00007947 */ /* 0x000fea000383ffff */
.L_x_59:
[----:B------:R-:W-:-:S07]  /*6460*/  MOV R0, UR5 ;  /* 0x0000000500007c02 */ /* 0x000fce0008000f00 */
.L_x_111:
[----:B--2---:R2:W3:Y:S02]  /*6470*/  SYNCS.PHASECHK.TRANS64.TRYWAIT P0, [R0+URZ], R3 ;  /* 0x00000003000075a7 */ /* 0x0044e400080011ff */
[----:B---3--:R-:W-:Y:S05]  /*6480*/  @!P0 NANOSLEEP.SYNCS 0x989680 ;  /* 0x009896800000895d */ /* 0x008fea0003900000 */
[----:B------:R-:W3:Y:S02]  /*6490*/  @!P0 SYNCS.PHASECHK.TRANS64 P0, [R0+URZ], R3 ;  /* 0x00000003000085a7 */ /* 0x000ee400080010ff */
[----:B---3--:R-:W-:Y:S05]  /*64a0*/  @!P0 BRA `(.L_x_111) ;  /* 0xfffffffc00f08947 */ /* 0x008fea000383ffff */
[----:B------:R-:W-:Y:S05]  /*64b0*/  BRA `(.L_x_112) ;  /* 0xffffffcc00a07947 */ /* 0x000fea000383ffff */
.L_x_60:
[----:B------:R-:W-:-:S07]  /*64c0*/  MOV R0, UR5 ;  /* 0x0000000500007c02 */ /* 0x000fce0008000f00 */
.L_x_113:
[----:B--2---:R2:W3:Y:S02]  /*64d0*/  SYNCS.PHASECHK.TRANS64.TRYWAIT P0, [R0+URZ], R3 ;  /* 0x00000003000075a7 */ /* 0x0044e400080011ff */
[----:B---3--:R-:W-:Y:S05]  /*64e0*/  @!P0 NANOSLEEP.SYNCS 0x989680 ;  /* 0x009896800000895d */ /* 0x008fea0003900000 */
[----:B------:R-:W3:Y:S02]  /*64f0*/  @!P0 SYNCS.PHASECHK.TRANS64 P0, [R0+URZ], R3 ;  /* 0x00000003000085a7 */ /* 0x000ee400080010ff */
[----:B---3--:R-:W-:Y:S05]  /*6500*/  @!P0 BRA `(.L_x_113) ;  /* 0xfffffffc00f08947 */ /* 0x008fea000383ffff */
[----:B------:R-:W-:Y:S05]  /*6510*/  BRA `(.L_x_114) ;  /* 0xffffffcc00ac7947 */ /* 0x000fea000383ffff */
.L_x_61:
[----:B------:R-:W-:-:S07]  /*6520*/  MOV R0, UR5 ;  /* 0x0000000500007c02 */ /* 0x000fce0008000f00 */
.L_x_115:
[----:B--2---:R2:W3:Y:S02]  /*6530*/  SYNCS.PHASECHK.TRANS64.TRYWAIT P0, [R0+URZ], R3 ;  /* 0x00000003000075a7 */ /* 0x0044e400080011ff */
[----:B---3--:R-:W-:Y:S05]  /*6540*/  @!P0 NANOSLEEP.SYNCS 0x989680 ;  /* 0x009896800000895d */ /* 0x008fea0003900000 */
[----:B------:R-:W3:Y:S02]  /*6550*/  @!P0 SYNCS.PHASECHK.TRANS64 P0, [R0+URZ], R3 ;  /* 0x00000003000085a7 */ /* 0x000ee400080010ff */
[----:B---3--:R-:W-:Y:S05]  /*6560*/  @!P0 BRA `(.L_x_115) ;  /* 0xfffffffc00f08947 */ /* 0x008fea000383ffff */
[----:B------:R-:W-:Y:S05]  /*6570*/  BRA `(.L_x_116) ;  /* 0xffffffcc00b87947 */ /* 0x000fea000383ffff */
.L_x_62:
[----:B------:R-:W-:-:S07]  /*6580*/  MOV R0, UR7 ;  /* 0x0000000700007c02 */ /* 0x000fce0008000f00 */
.L_x_117:
[----:B--2---:R2:W3:Y:S02]  /*6590*/  SYNCS.PHASECHK.TRANS64.TRYWAIT P0, [R0+URZ], R3 ;  /* 0x00000003000075a7 */ /* 0x0044e400080011ff */
[----:B---3--:R-:W-:Y:S05]  /*65a0*/  @!P0 NANOSLEEP.SYNCS 0x989680 ;  /* 0x009896800000895d */ /* 0x008fea0003900000 */
[----:B------:R-:W3:Y:S02]  /*65b0*/  @!P0 SYNCS.PHASECHK.TRANS64 P0, [R0+URZ], R3 ;  /* 0x00000003000085a7 */ /* 0x000ee400080010ff */
[----:B---3--:R-:W-:Y:S05]  /*65c0*/  @!P0 BRA `(.L_x_117) ;  /* 0xfffffffc00f08947 */ /* 0x008fea000383ffff */
[----:B------:R-:W-:Y:S05]  /*65d0*/  BRA `(.L_x_118) ;  /* 0xffffffcc00c47947 */ /* 0x000fea000383ffff */
.L_x_67:
[----:B---3--:R3:W1:Y:S02]  /*65e0*/  SYNCS.PHASECHK.TRANS64.TRYWAIT P0, [R0+URZ+0x50], R3 ;  /* 0x00005003000075a7 */ /* 0x00866400080011ff */
[----:B-1----:R-:W-:Y:S05]  /*65f0*/  @!P0 NANOSLEEP.SYNCS 0x989680 ;  /* 0x009896800000895d */ /* 0x002fea0003900000 */
[----:B------:R-:W1:Y:S02]  /*6600*/  @!P0 SYNCS.PHASECHK.TRANS64 P0, [R0+URZ+0x50], R3 ;  /* 0x00005003000085a7 */ /* 0x000e6400080010ff */
[----:B-1----:R-:W-:Y:S05]  /*6610*/  @!P0 BRA `(.L_x_67) ;  /* 0xfffffffc00f08947 */ /* 0x002fea000383ffff */
[----:B------:R-:W-:Y:S05]  /*6620*/  BRA `(.L_x_119) ;  /* 0xffffffd000c07947 */ /* 0x000fea000383ffff */
.L_x_70:
[----:B------:R-:W-:Y:S07]  /*6630*/  MOV R0, UR6 ;  /* 0x0000000600007c02 */ /* 0x000fee0008000f00 */
.L_x_120:
[----:B-1----:R1:W3:Y:S02]  /*6640*/  SYNCS.PHASECHK.TRANS64.TRYWAIT P0, [R0+URZ+0x48], R3 ;  /* 0x00004803000075a7 */ /* 0x0022e400080011ff */
[----:B---3--:R-:W-:Y:S05]  /*6650*/  @!P0 NANOSLEEP.SYNCS 0x989680 ;  /* 0x009896800000895d */ /* 0x008fea0003900000 */
[----:B------:R-:W3:Y:S02]  /*6660*/  @!P0 SYNCS.PHASECHK.TRANS64 P0, [R0+URZ+0x48], R3 ;  /* 0x00004803000085a7 */ /* 0x000ee400080010ff */
[----:B---3--:R-:W-:Y:S05]  /*6670*/  @!P0 BRA `(.L_x_120) ;  /* 0xfffffffc00f08947 */ /* 0x008fea000383ffff */
[----:B------:R-:W-:Y:S05]  /*6680*/  BRA `(.L_x_69) ;  /* 0xffffffd400ac7947 */ /* 0x000fea000383ffff */
.L_x_73:
[----:B------:R-:W-:Y:S07]  /*6690*/  MOV R3, UR6 ;  /* 0x0000000600037c02 */ /* 0x000fee0008000f00 */
.L_x_121:
[----:B-1----:R1:W2:Y:S02]  /*66a0*/  SYNCS.PHASECHK.TRANS64.TRYWAIT P2, [R3+URZ+0x38], R26 ;  /* 0x0000381a030075a7 */ /* 0x0022a400080411ff */
[----:B--2---:R-:W-:Y:S05]  /*66b0*/  @!P2 NANOSLEEP.SYNCS 0x989680 ;  /* 0x009896800000a95d */ /* 0x004fea0003900000 */
[----:B------:R-:W2:Y:S02]  /*66c0*/  @!P2 SYNCS.PHASECHK.TRANS64 P2, [R3+URZ+0x38], R26 ;  /* 0x0000381a0300a5a7 */ /* 0x000ea400080410ff */
[----:B--2---:R-:W-:Y:S05]  /*66d0*/  @!P2 BRA `(.L_x_121) ;  /* 0xfffffffc00f0a947 */ /* 0x004fea000383ffff */
[----:B------:R-:W-:Y:S05]  /*66e0*/  BRA `(.L_x_122) ;  /* 0xffffffd800407947 */ /* 0x000fea000383ffff */
.L_x_76:
[----:B--2---:R2:W1:Y:S02]  /*66f0*/  SYNCS.PHASECHK.TRANS64.TRYWAIT P0, [R0+URZ+0x50], R3 ;  /* 0x00005003000075a7 */ /* 0x00446400080011ff */
[----:B-1----:R-:W-:Y:S05]  /*6700*/  @!P0 NANOSLEEP.SYNCS 0x989680 ;  /* 0x009896800000895d */ /* 0x002fea0003900000 */
[----:B------:R-:W1:Y:S02]  /*6710*/  @!P0 SYNCS.PHASECHK.TRANS64 P0, [R0+URZ+0x50], R3 ;  /* 0x00005003000085a7 */ /* 0x000e6400080010ff */
[----:B-1----:R-:W-:Y:S05]  /*6720*/  @!P0 BRA `(.L_x_76) ;  /* 0xfffffffc00f08947 */ /* 0x002fea000383ffff */
[----:B------:R-:W-:Y:S05]  /*6730*/  BRA `(.L_x_123) ;  /* 0xffffffdc009c7947 */ /* 0x000fea000383ffff */
.L_x_87:
[----:B-1----:R-:W-:Y:S04]  /*6740*/  MOV R0, UR43 ;  /* 0x0000002b00007c02 */ /* 0x002fe80008000f00 */
[----:B------:R1:W2:Y:S03]  /*6750*/  SYNCS.PHASECHK.TRANS64.TRYWAIT P1, [R0+URZ+0x30], R3 ;  /* 0x00003003000075a7 */ /* 0x0002a600080211ff */
[----:B--2---:R-:W-:Y:S05]  /*6760*/  @!P1 NANOSLEEP.SYNCS 0x989680 ;  /* 0x009896800000995d */ /* 0x004fea0003900000 */
[----:B------:R-:W2:Y:S02]  /*6770*/  @!P1 SYNCS.PHASECHK.TRANS64 P1, [R0+URZ+0x30], R3 ;  /* 0x00003003000095a7 */ /* 0x000ea400080210ff */
[----:B--2---:R-:W-:Y:S05]  /*6780*/  @!P1 BRA `(.L_x_87) ;  /* 0xfffffffc00ec9947 */ /* 0x004fea000383ffff */
[----:B------:R-:W-:Y:S05]  /*6790*/  BRA `(.L_x_86) ;  /* 0xffffffe800907947 */ /* 0x000fea000383ffff */
.L_x_89:
[----:B-1----:R1:W4:Y:S02]  /*67a0*/  SYNCS.PHASECHK.TRANS64.TRYWAIT P1, [R92+URZ+0x70], R7 ;  /* 0x000070075c0075a7 */ /* 0x00232400080211ff */
[----:B----4-:R-:W-:Y:S05]  /*67b0*/  @!P1 NANOSLEEP.SYNCS 0x989680 ;  /* 0x009896800000995d */ /* 0x010fea0003900000 */
[----:B------:R-:W4:Y:S02]  /*67c0*/  @!P1 SYNCS.PHASECHK.TRANS64 P1, [R92+URZ+0x70], R7 ;  /* 0x000070075c0095a7 */ /* 0x000f2400080210ff */
[----:B----4-:R-:W-:Y:S05]  /*67d0*/  @!P1 BRA `(.L_x_89) ;  /* 0xfffffffc00f09947 */ /* 0x010fea000383ffff */
[----:B------:R-:W-:Y:S05]  /*67e0*/  BRA `(.L_x_88) ;  /* 0xffffffe800cc7947 */ /* 0x000fea000383ffff */
        .weak           $__internal_0_$__cuda_sm10x_tcgen05_guardrail_trap_col_being_dealloced_not_returned_by_alloc
        .type           $__internal_0_$__cuda_sm10x_tcgen05_guardrail_trap_col_being_dealloced_not_returned_by_alloc,@function
        .size           $__internal_0_$__cuda_sm10x_tcgen05_guardrail_trap_col_being_dealloced_not_returned_by_alloc,($__internal_1_$__cuda_sm10x_tcgen05_guardrail_trap_phase_invalid_during_alloc - $__internal_0_$__cuda_sm10x_tcgen05_guardrail_trap_col_being_dealloced_not_returned_by_alloc)
$__internal_0_$__cuda_sm10x_tcgen05_guardrail_trap_col_being_dealloced_not_returned_by_alloc:
[----:B------:R-:W-:Y:S05]  /*67f0*/  BPT.TRAP 0x1 ;  /* 0x000000040000795c */ /* 0x000fea0000300000 */
[----:B------:R-:W-:-:S04]  /*6800*/  HFMA2 R3, -RZ, RZ, 0, 0 ;  /* 0x00000000ff037431 */ /* 0x000fc800000001ff */
[----:B------:R-:W-:Y:S05]  /*6810*/  RET.REL.NODEC R2 `(_ZN7cutlass13device_kernelINS_4gemm6kernel13GemmUniversalIN4cute5tupleIJiiiiEEENS1_10collective13CollectiveMmaINS1_35MainloopSm100TmaUmmaWarpSpecializedILi3ELi2ELi4ENS5_IJNS4_1CILi1EEESB_SB_EEEEENS5_IJNSA_ILi64EEESE_NSA_ILi32EEEEEEaNS5_IJlSB_lEEEaSH_NS4_8TiledMMAINS4_8MMA_AtomIJNS4_15SM100_MMA_S8_SSIaaiLi64ELi64ELNS4_4UMMA5MajorE0ELSM_0ELNSL_8SaturateE0EEEEEENS4_6LayoutISC_NS5_IJNSA_ILi0EEESR_SR_EEEEENS5_IJNS4_10UnderscoreESU_SU_EEEEENS4_13SM90_TMA_LOADENS4_14ComposedLayoutINS4_7SwizzleILi1ELi4ELi3EEENS4_18smem_ptr_flag_bitsILi8EEENSQ_INS5_IJNSA_ILi8EEESF_EEENS5_IJSF_SB_EEEEEEEvNS4_8identityESX_S17_vS18_EENS_8epilogue10collective18CollectiveEpilogueINS1A_23Sm100TmaWarpSpecializedILi1ELi1ELi32ELb0ELb0EEEJSG_NS5_IJNSQ_ISE_SB_EES1F_EEEaSH_aSH_NS1A_6fusion15FusionCallbacksIS1E_NS1H_17LinearCombinationIaiaiLNS_15FloatRoundStyleE2EEESG_S1G_JEEENS4_5SM1004TMEM4LOAD26SM100_TMEM_LOAD_16dp32b32xESX_NSY_INSZ_ILi2ELi4ELi3EEES12_NSQ_INS5_IJS13_SE_EEENS5_IJSE_SB_EEEEEEENS4_39AutoVectorizingCopyWithAssumedAlignmentILi128EEENS4_14SM90_TMA_STOREES1V_S1X_S1X_EEEvvEEEEvNT_6ParamsE) ;  /* 0xffffff9402f87950 */ /* 0x000fea0003c3ffff */
        .weak           $__internal_1_$__cuda_sm10x_tcgen05_guardrail_trap_phase_invalid_during_alloc
        .type           $__internal_1_$__cuda_sm10x_tcgen05_guardrail_trap_phase_invalid_during_alloc,@function
        .size           $__internal_1_$__cuda_sm10x_tcgen05_guardrail_trap_phase_invalid_during_alloc,($__internal_2_$__cuda_sm10x_tcgen05_guardrail_trap_unallocated_columns_being_dealloced - $__internal_1_$__cuda_sm10x_tcgen05_guardrail_trap_phase_invalid_during_alloc)
$__internal_1_$__cuda_sm10x_tcgen05_guardrail_trap_phase_invalid_during_alloc:
[----:B------:R-:W-:Y:S05]  /*6820*/  BPT.TRAP 0x1 ;  /* 0x000000040000795c */ /* 0x000fea0000300000 */
[----:B------:R-:W-:-:S04]  /*6830*/  MOV R3, 0x0 ;  /* 0x0000000000037802 */ /* 0x000fc80000000f00 */
[----:B------:R-:W-:Y:S05]  /*6840*/  RET.REL.NODEC R2 `(_ZN7cutlass13device_kernelINS_4gemm6kernel13GemmUniversalIN4cute5tupleIJiiiiEEENS1_10collective13CollectiveMmaINS1_35MainloopSm100TmaUmmaWarpSpecializedILi3ELi2ELi4ENS5_IJNS4_1CILi1EEESB_SB_EEEEENS5_IJNSA_ILi64EEESE_NSA_ILi32EEEEEEaNS5_IJlSB_lEEEaSH_NS4_8TiledMMAINS4_8MMA_AtomIJNS4_15SM100_MMA_S8_SSIaaiLi64ELi64ELNS4_4UMMA5MajorE0ELSM_0ELNSL_8SaturateE0EEEEEENS4_6LayoutISC_NS5_IJNSA_ILi0EEESR_SR_EEEEENS5_IJNS4_10UnderscoreESU_SU_EEEEENS4_13SM90_TMA_LOADENS4_14ComposedLayoutINS4_7SwizzleILi1ELi4ELi3EEENS4_18smem_ptr_flag_bitsILi8EEENSQ_INS5_IJNSA_ILi8EEESF_EEENS5_IJSF_SB_EEEEEEEvNS4_8identityESX_S17_vS18_EENS_8epilogue10collective18CollectiveEpilogueINS1A_23Sm100TmaWarpSpecializedILi1ELi1ELi32ELb0ELb0EEEJSG_NS5_IJNSQ_ISE_SB_EES1F_EEEaSH_aSH_NS1A_6fusion15FusionCallbacksIS1E_NS1H_17LinearCombinationIaiaiLNS_15FloatRoundStyleE2EEESG_S1G_JEEENS4_5SM1004TMEM4LOAD26SM100_TMEM_LOAD_16dp32b32xESX_NSY_INSZ_ILi2ELi4ELi3EEES12_NSQ_INS5_IJS13_SE_EEENS5_IJSE_SB_EEEEEEENS4_39AutoVectorizingCopyWithAssumedAlignmentILi128EEENS4_14SM90_TMA_STOREES1V_S1X_S1X_EEEvvEEEEvNT_6ParamsE) ;  /* 0xffffff9402ec7950 */ /* 0x000fea0003c3ffff */
        .weak           $__internal_2_$__cuda_sm10x_tcgen05_guardrail_trap_unallocated_columns_being_dealloced
        .type           $__internal_2_$__cuda_sm10x_tcgen05_guardrail_trap_unallocated_columns_being_dealloced,@function
        .size           $__internal_2_$__cuda_sm10x_tcgen05_guardrail_trap_unallocated_columns_being_dealloced,(.L_x_125 - $__internal_2_$__cuda_sm10x_tcgen05_guardrail_trap_unallocated_columns_being_dealloced)
$__internal_2_$__cuda_sm10x_tcgen05_guardrail_trap_unallocated_columns_being_dealloced:
[----:B------:R-:W-:Y:S05]  /*6850*/  BPT.TRAP 0x1 ;  /* 0x000000040000795c */ /* 0x000fea0000300000 */
[----:B------:R-:W-:-:S04]  /*6860*/  HFMA2 R3, -RZ, RZ, 0, 0 ;  /* 0x00000000ff037431 */ /* 0x000fc800000001ff */
[----:B------:R-:W-:Y:S05]  /*6870*/  RET.REL.NODEC R2 `(_ZN7cutlass13device_kernelINS_4gemm6kernel13GemmUniversalIN4cute5tupleIJiiiiEEENS1_10collective13CollectiveMmaINS1_35MainloopSm100TmaUmmaWarpSpecializedILi3ELi2ELi4ENS5_IJNS4_1CILi1EEESB_SB_EEEEENS5_IJNSA_ILi64EEESE_NSA_ILi32EEEEEEaNS5_IJlSB_lEEEaSH_NS4_8TiledMMAINS4_8MMA_AtomIJNS4_15SM100_MMA_S8_SSIaaiLi64ELi64ELNS4_4UMMA5MajorE0ELSM_0ELNSL_8SaturateE0EEEEEENS4_6LayoutISC_NS5_IJNSA_ILi0EEESR_SR_EEEEENS5_IJNS4_10UnderscoreESU_SU_EEEEENS4_13SM90_TMA_LOADENS4_14ComposedLayoutINS4_7SwizzleILi1ELi4ELi3EEENS4_18smem_ptr_flag_bitsILi8EEENSQ_INS5_IJNSA_ILi8EEESF_EEENS5_IJSF_SB_EEEEEEEvNS4_8identityESX_S17_vS18_EENS_8epilogue10collective18CollectiveEpilogueINS1A_23Sm100TmaWarpSpecializedILi1ELi1ELi32ELb0ELb0EEEJSG_NS5_IJNSQ_ISE_SB_EES1F_EEEaSH_aSH_NS1A_6fusion15FusionCallbacksIS1E_NS1H_17LinearCombinationIaiaiLNS_15FloatRoundStyleE2EEESG_S1G_JEEENS4_5SM1004TMEM4LOAD26SM100_TMEM_LOAD_16dp32b32xESX_NSY_INSZ_ILi2ELi4ELi3EEES12_NSQ_INS5_IJS13_SE_EEENS5_IJSE_SB_EEEEEEENS4_39AutoVectorizingCopyWithAssumedAlignmentILi128EEENS4_14SM90_TMA_STOREES1V_S1X_S1X_EEEvvEEEEvNT_6ParamsE) ;  /* 0xffffff9402e07950 */ /* 0x000fea0003c3ffff */
.L_x_124:
[----:B------:R-:W-:-:S00]  /*6880*/  BRA `(.L_x_124) ;  /* 0xfffffffc00fc7947 */ /* 0x000fc0000383ffff */
[----:B------:R-:W-:-:S00]  /*6890*/  NOP ;  /* 0x0000000000007918 */ /* 0x000fc00000000000 */
        /* <DEDUP_REMOVED lines=14> */
.L_x_125:


//--------------------- .nv.global.init           --------------------------
	.section	.nv.global.init,"aw",@progbits
.nv.global.init:
	.type		$str$27,@object
	.size		$str$27,($str$28 - $str$27)
$str$27:
        /*0000*/ 	.byte	0x28, 0x61, 0x64, 0x64, 0x72, 0x65, 0x73, 0x73, 0x20, 0x26, 0x20, 0x6d, 0x61, 0x73, 0x6b, 0x29
        /*0010*/ 	.byte	0x20, 0x3d, 0x3d, 0x20, 0x30, 0x00
	.type		$str$28,@object
	.size		$str$28,($str$26 - $str$28)
$str$28:
        /*0016*/ 	.byte	0x2f, 0x74, 0x6d, 0x70, 0x2f, 0x63, 0x75, 0x74, 0x6c, 0x61, 0x73, 0x73, 0x5f, 0x73, 0x77, 0x65
        /*0026*/ 	.byte	0x65, 0x70, 0x5f, 0x73, 0x72, 0x63, 0x2f, 0x69, 0x6e, 0x63, 0x6c, 0x75, 0x64, 0x65, 0x2f, 0x63
        /*0036*/ 	.byte	0x75, 0x74, 0x65, 0x2f, 0x70, 0x6f, 0x69, 0x6e, 0x74, 0x65, 0x72, 0x5f, 0x66, 0x6c, 0x61, 0x67
        /*0046*/ 	.byte	0x67, 0x65, 0x64, 0x2e, 0x68, 0x70, 0x70, 0x00
	.type		$str$26,@object
	.size		$str$26,($str$25 - $str$26)
$str$26:
        /*004e*/ 	.byte	0x2f, 0x74, 0x6d, 0x70, 0x2f, 0x63, 0x75, 0x74, 0x6c, 0x61, 0x73, 0x73, 0x5f, 0x73, 0x77, 0x65
        /*005e*/ 	.byte	0x65, 0x70, 0x5f, 0x73, 0x72, 0x63, 0x2f, 0x69, 0x6e, 0x63, 0x6c, 0x75, 0x64, 0x65, 0x2f, 0x63
        /*006e*/ 	.byte	0x75, 0x74, 0x65, 0x2f, 0x61, 0x74, 0x6f, 0x6d, 0x2f, 0x63, 0x6f, 0x70, 0x79, 0x5f, 0x74, 0x72
        /*007e*/ 	.byte	0x61, 0x69, 0x74, 0x73, 0x5f, 0x73, 0x6d, 0x31, 0x30, 0x30, 0x2e, 0x68, 0x70, 0x70, 0x00
	.type		$str$25,@object
	.size		$str$25,(__unnamed_1 - $str$25)
$str$25:
        /*008d*/ 	.byte	0x28, 0x28, 0x75, 0x69, 0x6e, 0x74, 0x33, 0x32, 0x5f, 0x74, 0x28, 0x74, 0x68, 0x72, 0x65, 0x61
        /*009d*/ 	.byte	0x64, 0x49, 0x64, 0x78, 0x2e, 0x78, 0x29, 0x20, 0x2f, 0x20, 0x33, 0x32, 0x29, 0x20, 0x25, 0x20
        /*00ad*/ 	.byte	0x34, 0x29, 0x20, 0x3d, 0x3d, 0x20, 0x28, 0x28, 0x28, 0x74, 0x6d, 0x65, 0x6d, 0x5f, 0x61, 0x64
        /*00bd*/ 	.byte	0x64, 0x72, 0x20, 0x3e, 0x3e, 0x20, 0x31, 0x36, 0x29, 0x20, 0x2f, 0x20, 0x33, 0x32, 0x29, 0x20
        /*00cd*/ 	.byte	0x25, 0x20, 0x34, 0x29, 0x00
	.type		__unnamed_1,@object
	.size		__unnamed_1,(__unnamed_2 - __unnamed_1)
__unnamed_1:
        /*00d2*/ 	.byte	0x61, 0x75, 0x74, 0x6f, 0x20, 0x63, 0x75, 0x74, 0x65, 0x3a, 0x3a, 0x61, 0x73, 0x5f, 0x70, 0x6f
        /* <DEDUP_REMOVED lines=24> */
        /*0262*/ 	.byte	0x00
	.type		__unnamed_2,@object
	.size		__unnamed_2,(.L_2 - __unnamed_2)
__unnamed_2:
        /* <DEDUP_REMOVED lines=41> */
.L_2:


//--------------------- .nv.shared._ZN7cutlass13device_kernelINS_4gemm6kernel13GemmUniversalIN4cute5tupleIJiiiiEEENS1_10collective13CollectiveMmaINS1_35MainloopSm100TmaUmmaWarpSpecializedILi3ELi2ELi4ENS5_IJNS4_1CILi1EEESB_SB_EEEEENS5_IJNSA_ILi64EEESE_NSA_ILi32EEEEEEaNS5_IJlSB_lEEEaSH_NS4_8TiledMMAINS4_8MMA_AtomIJNS4_15SM100_MMA_S8_SSIaaiLi64ELi64ELNS4_4UMMA5MajorE0ELSM_0ELNSL_8SaturateE0EEEEEENS4_6LayoutISC_NS5_IJNSA_ILi0EEESR_SR_EEEEENS5_IJNS4_10UnderscoreESU_SU_EEEEENS4_13SM90_TMA_LOADENS4_14ComposedLayoutINS4_7SwizzleILi1ELi4ELi3EEENS4_18smem_ptr_flag_bitsILi8EEENSQ_INS5_IJNSA_ILi8EEESF_EEENS5_IJSF_SB_EEEEEEEvNS4_8identityESX_S17_vS18_EENS_8epilogue10collective18CollectiveEpilogueINS1A_23Sm100TmaWarpSpecializedILi1ELi1ELi32ELb0ELb0EEEJSG_NS5_IJNSQ_ISE_SB_EES1F_EEEaSH_aSH_NS1A_6fusion15FusionCallbacksIS1E_NS1H_17LinearCombinationIaiaiLNS_15FloatRoundStyleE2EEESG_S1G_JEEENS4_5SM1004TMEM4LOAD26SM100_TMEM_LOAD_16dp32b32xESX_NSY_INSZ_ILi2ELi4ELi3EEES12_NSQ_INS5_IJS13_SE_EEENS5_IJSE_SB_EEEEEEENS4_39AutoVectorizingCopyWithAssumedAlignmentILi128EEENS4_14SM90_TMA_STOREES1V_S1X_S1X_EEEvvEEEEvNT_6ParamsE --------------------------
	.section	.nv.shared._ZN7cutlass13device_kernelINS_4gemm6kernel13GemmUniversalIN4cute5tupleIJiiiiEEENS1_10collective13CollectiveMmaINS1_35MainloopSm100TmaUmmaWarpSpecializedILi3ELi2ELi4ENS5_IJNS4_1CILi1EEESB_SB_EEEEENS5_IJNSA_ILi64EEESE_NSA_ILi32EEEEEEaNS5_IJlSB_lEEEaSH_NS4_8TiledMMAINS4_8MMA_AtomIJNS4_15SM100_MMA_S8_SSIaaiLi64ELi64ELNS4_4UMMA5MajorE0ELSM_0ELNSL_8SaturateE0EEEEEENS4_6LayoutISC_NS5_IJNSA_ILi0EEESR_SR_EEEEENS5_IJNS4_10UnderscoreESU_SU_EEEEENS4_13SM90_TMA_LOADENS4_14ComposedLayoutINS4_7SwizzleILi1ELi4ELi3EEENS4_18smem_ptr_flag_bitsILi8EEENSQ_INS5_IJNSA_ILi8EEESF_EEENS5_IJSF_SB_EEEEEEEvNS4_8identityESX_S17_vS18_EENS_8epilogue10collective18CollectiveEpilogueINS1A_23Sm100TmaWarpSpecializedILi1ELi1ELi32ELb0ELb0EEEJSG_NS5_IJNSQ_ISE_SB_EES1F_EEEaSH_aSH_NS1A_6fusion15FusionCallbacksIS1E_NS1H_17LinearCombinationIaiaiLNS_15FloatRoundStyleE2EEESG_S1G_JEEENS4_5SM1004TMEM4LOAD26SM100_TMEM_LOAD_16dp32b32xESX_NSY_INSZ_ILi2ELi4ELi3EEES12_NSQ_INS5_IJS13_SE_EEENS5_IJSE_SB_EEEEEEENS4_39AutoVectorizingCopyWithAssumedAlignmentILi128EEENS4_14SM90_TMA_STOREES1V_S1X_S1X_EEEvvEEEEvNT_6ParamsE,"aw",@nobits
	.sectionflags	@""
	.align	16
	.zero		1024


//--------------------- .nv.shared.reserved.0     --------------------------
	.section	.nv.shared.reserved.0,"aw",@nobits
	.weak		__nv_reservedSMEM_offset_0_alias
	.size		__nv_reservedSMEM_offset_0_alias, 0, 64
	.other		__nv_reservedSMEM_offset_0_alias,@"STO_CUDA_RESERVED_SHARED STV_DEFAULT"
__nv_reservedSMEM_offset_0_alias:
	.zero		0
.nv.shared.reserved.0:
	.zero		64
	.weak		__nv_reservedSMEM_tcgen05_partition
	.type		__nv_reservedSMEM_tcgen05_partition,@object
	.size		__nv_reservedSMEM_tcgen05_partition,(.L_0 - __nv_reservedSMEM_tcgen05_partition)
__nv_reservedSMEM_tcgen05_partition:
	.zero		32
.L_0:


//--------------------- .nv.global                --------------------------
	.section	.nv.global,"aw",@nobits
.nv.global:
	.type		_ZN39_INTERNAL_4bde482b_4_k_cu_46dddbac_91804cute1_E,@object
	.size		_ZN39_INTERNAL_4bde482b_4_k_cu_46dddbac_91804cute1_E,(_ZN39_INTERNAL_4bde482b_4_k_cu_46dddbac_91804cuda3std3__45__cpo6cbeginE - _ZN39_INTERNAL_4bde482b_4_k_cu_46dddbac_91804cute1_E)
_ZN39_INTERNAL_4bde482b_4_k_cu_46dddbac_91804cute1_E:
	.zero		1
	.type		_ZN39_INTERNAL_4bde482b_4_k_cu_46dddbac_91804cuda3std3__45__cpo6cbeginE,@object
	.size		_ZN39_INTERNAL_4bde482b_4_k_cu_46dddbac_91804cuda3std3__45__cpo6cbeginE,(_ZN39_INTERNAL_4bde482b_4_k_cu_46dddbac_91804cuda3std3__48in_placeE - _ZN39_INTERNAL_4bde482b_4_k_cu_46dddbac_91804cuda3std3__45__cpo6cbeginE)
_ZN39_INTERNAL_4bde482b_4_k_cu_46dddbac_91804cuda3std3__45__cpo6cbeginE:
	.zero		1
	.type		_ZN39_INTERNAL_4bde482b_4_k_cu_46dddbac_91804cuda3std3__48in_placeE,@object
	.size		_ZN39_INTERNAL_4bde482b_4_k_cu_46dddbac_91804cuda3std3__48in_placeE,(_ZN39_INTERNAL_4bde482b_4_k_cu_46dddbac_91804cuda3std6ranges3__45__cpo9iter_moveE - _ZN39_INTERNAL_4bde482b_4_k_cu_46dddbac_91804cuda3std3__48in_placeE)
_ZN39_INTERNAL_4bde482b_4_k_cu_46dddbac_91804cuda3std3__48in_placeE:
	.zero		1
	.type		_ZN39_INTERNAL_4bde482b_4_k_cu_46dddbac_91804cuda3std6ranges3__45__cpo9iter_moveE,@object
	.size		_ZN39_INTERNAL_4bde482b_4_k_cu_46dddbac_91804cuda3std6ranges3__45__cpo9iter_moveE,(_ZN39_INTERNAL_4bde482b_4_k_cu_46dddbac_91804cuda3std3__45__cpo5beginE - _ZN39_INTERNAL_4bde482b_4_k_cu_46dddbac_91804cuda3std6ranges3__45__cpo9iter_moveE)
_ZN39_INTERNAL_4bde482b_4_k_cu_46dddbac_91804cuda3std6ranges3__45__cpo9iter_moveE:
	.zero		1
	.type		_ZN39_INTERNAL_4bde482b_4_k_cu_46dddbac_91804cuda3std3__45__cpo5beginE,@object
	.size		_ZN39_INTERNAL_4bde482b_4_k_cu_46dddbac_91804cuda3std3__45__cpo5beginE,(_ZN39_INTERNAL_4bde482b_4_k_cu_46dddbac_91804cuda3std3__441_GLOBAL__N__4bde482b_4_k_cu_46dddbac_91806ignoreE - _ZN39_INTERNAL_4bde482b_4_k_cu_46dddbac_91804cuda3std3__45__cpo5beginE)
_ZN39_INTERNAL_4bde482b_4_k_cu_46dddbac_91804cuda3std3__45__cpo5beginE:
	.zero		1
	.type		_ZN39_INTERNAL_4bde482b_4_k_cu_46dddbac_91804cuda3std3__441_GLOBAL__N__4bde482b_4_k_cu_46dddbac_91806ignoreE,@object
	.size		_ZN39_INTERNAL_4bde482b_4_k_cu_46dddbac_91804cuda3std3__441_GLOBAL__N__4bde482b_4_k_cu_46dddbac_91806ignoreE,(_ZN39_INTERNAL_4bde482b_4_k_cu_46dddbac_91804cute7productE - _ZN39_INTERNAL_4bde482b_4_k_cu_46dddbac_91804cuda3std3__441_GLOBAL__N__4bde482b_4_k_cu_46dddbac_91806ignoreE)
_ZN39_INTERNAL_4bde482b_4_k_cu_46dddbac_91804cuda3std3__441_GLOBAL__N__4bde482b_4_k_cu_46dddbac_91806ignoreE:
	.zero		1
	.type		_ZN39_INTERNAL_4bde482b_4_k_cu_46dddbac_91804cute7productE,@object
	.size		_ZN39_INTERNAL_4bde482b_4_k_cu_46dddbac_91804cute7productE,(_ZN39_INTERNAL_4bde482b_4_k_cu_46dddbac_91804cuda3std3__45__cpo3endE - _ZN39_INTERNAL_4bde482b_4_k_cu_46dddbac_91804cute7productE)
_ZN39_INTERNAL_4bde482b_4_k_cu_46dddbac_91804cute7productE:
	.zero		1
	.type		_ZN39_INTERNAL_4bde482b_4_k_cu_46dddbac_91804cuda3std3__45__cpo3endE,@object
	.size		_ZN39_INTERNAL_4bde482b_4_k_cu_46dddbac_91804cuda3std3__45__cpo3endE,(_ZN39_INTERNAL_4bde482b_4_k_cu_46dddbac_91804cuda3std3__419piecewise_constructE - _ZN39_INTERNAL_4bde482b_4_k_cu_46dddbac_91804cuda3std3__45__cpo3endE)
_ZN39_INTERNAL_4bde482b_4_k_cu_46dddbac_91804cuda3std3__45__cpo3endE:
	.zero		1
	.type		_ZN39_INTERNAL_4bde482b_4_k_cu_46dddbac_91804cuda3std3__419piecewise_constructE,@object
	.size		_ZN39_INTERNAL_4bde482b_4_k_cu_46dddbac_91804cuda3std3__419piecewise_constructE,(_ZN39_INTERNAL_4bde482b_4_k_cu_46dddbac_91804cuda3std3__45__cpo4cendE - _ZN39_INTERNAL_4bde482b_4_k_cu_46dddbac_91804cuda3std3__419piecewise_constructE)
_ZN39_INTERNAL_4bde482b_4_k_cu_46dddbac_91804cuda3std3__419piecewise_constructE:
	.zero		1
	.type		_ZN39_INTERNAL_4bde482b_4_k_cu_46dddbac_91804cuda3std3__45__cpo4cendE,@object
	.size		_ZN39_INTERNAL_4bde482b_4_k_cu_46dddbac_91804cuda3std3__45__cpo4cendE,(_ZN39_INTERNAL_4bde482b_4_k_cu_46dddbac_91804cuda3std6ranges3__45__cpo4swapE - _ZN39_INTERNAL_4bde482b_4_k_cu_46dddbac_91804cuda3std3__45__cpo4cendE)
_ZN39_INTERNAL_4bde482b_4_k_cu_46dddbac_91804cuda3std3__45__cpo4cendE:
	.zero		1
	.type		_ZN39_INTERNAL_4bde482b_4_k_cu_46dddbac_91804cuda3std6ranges3__45__cpo4swapE,@object
	.size		_ZN39_INTERNAL_4bde482b_4_k_cu_46dddbac_91804cuda3std6ranges3__45__cpo4swapE,(.L_10 - _ZN39_INTERNAL_4bde482b_4_k_cu_46dddbac_91804cuda3std6ranges3__45__cpo4swapE)
_ZN39_INTERNAL_4bde482b_4_k_cu_46dddbac_91804cuda3std6ranges3__45__cpo4swapE:
	.zero		1
.L_10:


//--------------------- .nv.constant0._ZN7cutlass13device_kernelINS_4gemm6kernel13GemmUniversalIN4cute5tupleIJiiiiEEENS1_10collective13CollectiveMmaINS1_35MainloopSm100TmaUmmaWarpSpecializedILi3ELi2ELi4ENS5_IJNS4_1CILi1EEESB_SB_EEEEENS5_IJNSA_ILi64EEESE_NSA_ILi32EEEEEEaNS5_IJlSB_lEEEaSH_NS4_8TiledMMAINS4_8MMA_AtomIJNS4_15SM100_MMA_S8_SSIaaiLi64ELi64ELNS4_4UMMA5MajorE0ELSM_0ELNSL_8SaturateE0EEEEEENS4_6LayoutISC_NS5_IJNSA_ILi0EEESR_SR_EEEEENS5_IJNS4_10UnderscoreESU_SU_EEEEENS4_13SM90_TMA_LOADENS4_14ComposedLayoutINS4_7SwizzleILi1ELi4ELi3EEENS4_18smem_ptr_flag_bitsILi8EEENSQ_INS5_IJNSA_ILi8EEESF_EEENS5_IJSF_SB_EEEEEEEvNS4_8identityESX_S17_vS18_EENS_8epilogue10collective18CollectiveEpilogueINS1A_23Sm100TmaWarpSpecializedILi1ELi1ELi32ELb0ELb0EEEJSG_NS5_IJNSQ_ISE_SB_EES1F_EEEaSH_aSH_NS1A_6fusion15FusionCallbacksIS1E_NS1H_17LinearCombinationIaiaiLNS_15FloatRoundStyleE2EEESG_S1G_JEEENS4_5SM1004TMEM4LOAD26SM100_TMEM_LOAD_16dp32b32xESX_NSY_INSZ_ILi2ELi4ELi3EEES12_NSQ_INS5_IJS13_SE_EEENS5_IJSE_SB_EEEEEEENS4_39AutoVectorizingCopyWithAssumedAlignmentILi128EEENS4_14SM90_TMA_STOREES1V_S1X_S1X_EEEvvEEEEvNT_6ParamsE --------------------------
	.section	.nv.constant0._ZN7cutlass13device_kernelINS_4gemm6kernel13GemmUniversalIN4cute5tupleIJiiiiEEENS1_10collective13CollectiveMmaINS1_35MainloopSm100TmaUmmaWarpSpecializedILi3ELi2ELi4ENS5_IJNS4_1CILi1EEESB_SB_EEEEENS5_IJNSA_ILi64EEESE_NSA_ILi32EEEEEEaNS5_IJlSB_lEEEaSH_NS4_8TiledMMAINS4_8MMA_AtomIJNS4_15SM100_MMA_S8_SSIaaiLi64ELi64ELNS4_4UMMA5MajorE0ELSM_0ELNSL_8SaturateE0EEEEEENS4_6LayoutISC_NS5_IJNSA_ILi0EEESR_SR_EEEEENS5_IJNS4_10UnderscoreESU_SU_EEEEENS4_13SM90_TMA_LOADENS4_14ComposedLayoutINS4_7SwizzleILi1ELi4ELi3EEENS4_18smem_ptr_flag_bitsILi8EEENSQ_INS5_IJNSA_ILi8EEESF_EEENS5_IJSF_SB_EEEEEEEvNS4_8identityESX_S17_vS18_EENS_8epilogue10collective18CollectiveEpilogueINS1A_23Sm100TmaWarpSpecializedILi1ELi1ELi32ELb0ELb0EEEJSG_NS5_IJNSQ_ISE_SB_EES1F_EEEaSH_aSH_NS1A_6fusion15FusionCallbacksIS1E_NS1H_17LinearCombinationIaiaiLNS_15FloatRoundStyleE2EEESG_S1G_JEEENS4_5SM1004TMEM4LOAD26SM100_TMEM_LOAD_16dp32b32xESX_NSY_INSZ_ILi2ELi4ELi3EEES12_NSQ_INS5_IJS13_SE_EEENS5_IJSE_SB_EEEEEEENS4_39AutoVectorizingCopyWithAssumedAlignmentILi128EEENS4_14SM90_TMA_STOREES1V_S1X_S1X_EEEvvEEEEvNT_6ParamsE,"a",@progbits
	.sectionflags	@""
	.align	4
.nv.constant0._ZN7cutlass13device_kernelINS_4gemm6kernel13GemmUniversalIN4cute5tupleIJiiiiEEENS1_10collective13CollectiveMmaINS1_35MainloopSm100TmaUmmaWarpSpecializedILi3ELi2ELi4ENS5_IJNS4_1CILi1EEESB_SB_EEEEENS5_IJNSA_ILi64EEESE_NSA_ILi32EEEEEEaNS5_IJlSB_lEEEaSH_NS4_8TiledMMAINS4_8MMA_AtomIJNS4_15SM100_MMA_S8_SSIaaiLi64ELi64ELNS4_4UMMA5MajorE0ELSM_0ELNSL_8SaturateE0EEEEEENS4_6LayoutISC_NS5_IJNSA_ILi0EEESR_SR_EEEEENS5_IJNS4_10UnderscoreESU_SU_EEEEENS4_13SM90_TMA_LOADENS4_14ComposedLayoutINS4_7SwizzleILi1ELi4ELi3EEENS4_18smem_ptr_flag_bitsILi8EEENSQ_INS5_IJNSA_ILi8EEESF_EEENS5_IJSF_SB_EEEEEEEvNS4_8identityESX_S17_vS18_EENS_8epilogue10collective18CollectiveEpilogueINS1A_23Sm100TmaWarpSpecializedILi1ELi1ELi32ELb0ELb0EEEJSG_NS5_IJNSQ_ISE_SB_EES1F_EEEaSH_aSH_NS1A_6fusion15FusionCallbacksIS1E_NS1H_17LinearCombinationIaiaiLNS_15FloatRoundStyleE2EEESG_S1G_JEEENS4_5SM1004TMEM4LOAD26SM100_TMEM_LOAD_16dp32b32xESX_NSY_INSZ_ILi2ELi4ELi3EEES12_NSQ_INS5_IJS13_SE_EEENS5_IJSE_SB_EEEEEEENS4_39AutoVectorizingCopyWithAssumedAlignmentILi128EEENS4_14SM90_TMA_STOREES1V_S1X_S1X_EEEvvEEEEvNT_6ParamsE:
	.zero		2944


//--------------------- SYMBOLS --------------------------

	.type		.nv.reservedSmem.offset0,@object
	.size		.nv.reservedSmem.offset0,0x4
	.type		.nv.reservedSmem.cap,@object
	.size		.nv.reservedSmem.cap,0x4
	.type		__assertfail,@function
